// auto-generated by cutlass_sweep.gemm — config: {"arch": "sm_100", "cluster_m": 1, "cluster_n": 1, "dtype": "bf16", "stages": 0, "tile_k": 64, "tile_m": 64, "tile_n": 256}
#include "cutlass/cutlass.h"
#include "cutlass/gemm/collective/collective_builder.hpp"
#include "cutlass/gemm/device/gemm_universal_adapter.h"
#include "cutlass/gemm/kernel/gemm_universal.hpp"
#include "cutlass/epilogue/collective/collective_builder.hpp"

using ElemA = cutlass::bfloat16_t;
using ElemB = cutlass::bfloat16_t;
using ElemCD = cutlass::bfloat16_t;
using Acc  = float;
using TileShape    = cute::Shape<cute::_64, cute::_256, cute::_64>;
using ClusterShape = cute::Shape<cute::_1, cute::_1, cute::_1>;

using CollectiveEpilogue = typename cutlass::epilogue::collective::CollectiveBuilder<
    cutlass::arch::Sm100, cutlass::arch::OpClassTensorOp,
    TileShape, ClusterShape,
    cutlass::epilogue::collective::EpilogueTileAuto,
    Acc, Acc,
    ElemCD, cutlass::layout::RowMajor, 128 / cutlass::sizeof_bits<ElemCD>::value,
    ElemCD, cutlass::layout::RowMajor, 128 / cutlass::sizeof_bits<ElemCD>::value,
    cutlass::epilogue::collective::EpilogueScheduleAuto
  >::CollectiveOp;

using CollectiveMainloop = typename cutlass::gemm::collective::CollectiveBuilder<
    cutlass::arch::Sm100, cutlass::arch::OpClassTensorOp,
    ElemA, cutlass::layout::RowMajor, 128 / cutlass::sizeof_bits<ElemA>::value,
    ElemB, cutlass::layout::ColumnMajor, 128 / cutlass::sizeof_bits<ElemB>::value,
    Acc,
    TileShape, ClusterShape,
    cutlass::gemm::collective::StageCountAutoCarveout<static_cast<int>(sizeof(typename CollectiveEpilogue::SharedStorage))>,
    cutlass::gemm::collective::KernelScheduleAuto
  >::CollectiveOp;

using GemmKernel = cutlass::gemm::kernel::GemmUniversal<
    cute::Shape<int,int,int,int>,
    CollectiveMainloop,
    CollectiveEpilogue
>;
using Gemm = cutlass::gemm::device::GemmUniversalAdapter<GemmKernel>;

// Force the device kernel symbol into the cubin without needing a host main.
auto* _anchor = &cutlass::device_kernel<GemmKernel>;


// ===== COMPILED SASS (sm_100a) =====

	.target	sm_100a

	.elftype	@"ET_EXEC"


//--------------------- .note.nv.tkinfo           --------------------------
	.section	.note.nv.tkinfo,"",@"SHT_NOTE"
	.sectionflags	@"SHF_NOTE_NV_TKINFO"
	.tkinfo
        /*0018*/ 	.word	0x00000002
        /*0030*/ 	.string	""
        /*0030*/ 	.string	"ptxas"
        /*0030*/ 	.string	"Cuda compilation tools, release 13.0, V13.0.88"
        /*0030*/ 	.string	"Build cuda_13.0.r13.0/compiler.36424714_0"
        /*0030*/ 	.string	"-arch sm_100a -m 64 "



//--------------------- .note.nv.cuinfo           --------------------------
	.section	.note.nv.cuinfo,"",@"SHT_NOTE"
	.sectionflags	@"SHF_NOTE_NV_CUINFO"
        /*0018*/ 	.short	0x0002
        /*001a*/ 	.short	0x0064
        /*001c*/ 	.short	0x0082
	.zero		2


//--------------------- .nv.info                  --------------------------
	.section	.nv.info,"",@"SHT_CUDA_INFO"
	.align	4


	//----- nvinfo : EIATTR_REGCOUNT
	.align		4
        /*0000*/ 	.byte	0x04, 0x2f
        /*0002*/ 	.short	(.L_19 - .L_18)
	.align		4
.L_18:
        /*0004*/ 	.word	index@(_ZN7cutlass13device_kernelINS_4gemm6kernel13GemmUniversalIN4cute5tupleIJiiiiEEENS1_10collective13CollectiveMmaINS1_35MainloopSm100TmaUmmaWarpSpecializedILi4ELi2ELi4ENS5_IJNS4_1CILi1EEESB_SB_EEEEENS5_IJNSA_ILi64EEENSA_ILi256EEESE_EEENS_10bfloat16_tENS5_IJlSB_lEEESH_SI_NS4_8TiledMMAINS4_8MMA_AtomIJNS4_20SM100_MMA_F16BF16_SSISH_SH_fLi64ELi256ELNS4_4UMMA5MajorE0ELSN_0ELNSM_7ScaleInE0ELSO_0EEEEEENS4_6LayoutISC_NS5_IJNSA_ILi0EEESS_SS_EEEEENS5_IJNS4_10UnderscoreESV_SV_EEEEENS4_13SM90_TMA_LOADENS4_14ComposedLayoutINS4_7SwizzleILi3ELi4ELi3EEENS4_18smem_ptr_flag_bitsILi16EEENSR_INS5_IJNSA_ILi8EEESE_EEENS5_IJSE_SB_EEEEEEEvNS4_8identityESY_S18_vS19_EENS_8epilogue10collective18CollectiveEpilogueINS1B_23Sm100TmaWarpSpecializedILi4ELi2ELi32ELb1ELb0EEEJSG_NS5_IJNSR_ISE_SB_EES1G_EEESH_SI_SH_SI_NS1B_6fusion15FusionCallbacksIS1F_NS1I_17LinearCombinationISH_fSH_fLNS_15FloatRoundStyleE2EEESG_S1H_JEEENS4_5SM1004TMEM4LOAD26SM100_TMEM_LOAD_16dp256b8xESY_S18_NS4_17SM75_U32x4_LDSM_NENS4_14SM90_TMA_STOREES18_NS4_17SM90_U32x4_STSM_NENS4_39AutoVectorizingCopyWithAssumedAlignmentILi128EEEEEEvvEEEEvNT_6ParamsE)
        /*0008*/ 	.word	0x00000070


	//----- nvinfo : EIATTR_FRAME_SIZE
	.align		4
.L_19:
        /*000c*/ 	.byte	0x04, 0x11
        /*000e*/ 	.short	(.L_21 - .L_20)
	.align		4
.L_20:
        /*0010*/ 	.word	index@($__internal_2_$__cuda_sm10x_tcgen05_guardrail_trap_unallocated_columns_being_dealloced)
        /*0014*/ 	.word	0x00000000


	//----- nvinfo : EIATTR_FRAME_SIZE
	.align		4
.L_21:
        /*0018*/ 	.byte	0x04, 0x11
        /*001a*/ 	.short	(.L_23 - .L_22)
	.align		4
.L_22:
        /*001c*/ 	.word	index@($__internal_1_$__cuda_sm10x_tcgen05_guardrail_trap_phase_invalid_during_alloc)
        /*0020*/ 	.word	0x00000000


	//----- nvinfo : EIATTR_FRAME_SIZE
	.align		4
.L_23:
        /*0024*/ 	.byte	0x04, 0x11
        /*0026*/ 	.short	(.L_25 - .L_24)
	.align		4
.L_24:
        /*0028*/ 	.word	index@($__internal_0_$__cuda_sm10x_tcgen05_guardrail_trap_col_being_dealloced_not_returned_by_alloc)
        /*002c*/ 	.word	0x00000000


	//----- nvinfo : EIATTR_FRAME_SIZE
	.align		4
.L_25:
        /*0030*/ 	.byte	0x04, 0x11
        /*0032*/ 	.short	(.L_27 - .L_26)
	.align		4
.L_26:
        /*0034*/ 	.word	index@(_ZN7cutlass13device_kernelINS_4gemm6kernel13GemmUniversalIN4cute5tupleIJiiiiEEENS1_10collective13CollectiveMmaINS1_35MainloopSm100TmaUmmaWarpSpecializedILi4ELi2ELi4ENS5_IJNS4_1CILi1EEESB_SB_EEEEENS5_IJNSA_ILi64EEENSA_ILi256EEESE_EEENS_10bfloat16_tENS5_IJlSB_lEEESH_SI_NS4_8TiledMMAINS4_8MMA_AtomIJNS4_20SM100_MMA_F16BF16_SSISH_SH_fLi64ELi256ELNS4_4UMMA5MajorE0ELSN_0ELNSM_7ScaleInE0ELSO_0EEEEEENS4_6LayoutISC_NS5_IJNSA_ILi0EEESS_SS_EEEEENS5_IJNS4_10UnderscoreESV_SV_EEEEENS4_13SM90_TMA_LOADENS4_14ComposedLayoutINS4_7SwizzleILi3ELi4ELi3EEENS4_18smem_ptr_flag_bitsILi16EEENSR_INS5_IJNSA_ILi8EEESE_EEENS5_IJSE_SB_EEEEEEEvNS4_8identityESY_S18_vS19_EENS_8epilogue10collective18CollectiveEpilogueINS1B_23Sm100TmaWarpSpecializedILi4ELi2ELi32ELb1ELb0EEEJSG_NS5_IJNSR_ISE_SB_EES1G_EEESH_SI_SH_SI_NS1B_6fusion15FusionCallbacksIS1F_NS1I_17LinearCombinationISH_fSH_fLNS_15FloatRoundStyleE2EEESG_S1H_JEEENS4_5SM1004TMEM4LOAD26SM100_TMEM_LOAD_16dp256b8xESY_S18_NS4_17SM75_U32x4_LDSM_NENS4_14SM90_TMA_STOREES18_NS4_17SM90_U32x4_STSM_NENS4_39AutoVectorizingCopyWithAssumedAlignmentILi128EEEEEEvvEEEEvNT_6ParamsE)
        /*0038*/ 	.word	0x00000000


	//----- nvinfo : EIATTR_MIN_STACK_SIZE
	.align		4
.L_27:
        /*003c*/ 	.byte	0x04, 0x12
        /*003e*/ 	.short	(.L_29 - .L_28)
	.align		4
.L_28:
        /*0040*/ 	.word	index@(_ZN7cutlass13device_kernelINS_4gemm6kernel13GemmUniversalIN4cute5tupleIJiiiiEEENS1_10collective13CollectiveMmaINS1_35MainloopSm100TmaUmmaWarpSpecializedILi4ELi2ELi4ENS5_IJNS4_1CILi1EEESB_SB_EEEEENS5_IJNSA_ILi64EEENSA_ILi256EEESE_EEENS_10bfloat16_tENS5_IJlSB_lEEESH_SI_NS4_8TiledMMAINS4_8MMA_AtomIJNS4_20SM100_MMA_F16BF16_SSISH_SH_fLi64ELi256ELNS4_4UMMA5MajorE0ELSN_0ELNSM_7ScaleInE0ELSO_0EEEEEENS4_6LayoutISC_NS5_IJNSA_ILi0EEESS_SS_EEEEENS5_IJNS4_10UnderscoreESV_SV_EEEEENS4_13SM90_TMA_LOADENS4_14ComposedLayoutINS4_7SwizzleILi3ELi4ELi3EEENS4_18smem_ptr_flag_bitsILi16EEENSR_INS5_IJNSA_ILi8EEESE_EEENS5_IJSE_SB_EEEEEEEvNS4_8identityESY_S18_vS19_EENS_8epilogue10collective18CollectiveEpilogueINS1B_23Sm100TmaWarpSpecializedILi4ELi2ELi32ELb1ELb0EEEJSG_NS5_IJNSR_ISE_SB_EES1G_EEESH_SI_SH_SI_NS1B_6fusion15FusionCallbacksIS1F_NS1I_17LinearCombinationISH_fSH_fLNS_15FloatRoundStyleE2EEESG_S1H_JEEENS4_5SM1004TMEM4LOAD26SM100_TMEM_LOAD_16dp256b8xESY_S18_NS4_17SM75_U32x4_LDSM_NENS4_14SM90_TMA_STOREES18_NS4_17SM90_U32x4_STSM_NENS4_39AutoVectorizingCopyWithAssumedAlignmentILi128EEEEEEvvEEEEvNT_6ParamsE)
        /*0044*/ 	.word	0x00000000
.L_29:


//--------------------- .nv.compat                --------------------------
	.section	.nv.compat,"",@"SHT_CUDA_COMPAT_INFO"
	.align	4
        /*0000*/ 	.byte	0x02, 0x09, 0x01, 0x00, 0x02, 0x02, 0x02, 0x00, 0x02, 0x05, 0x05, 0x00, 0x03, 0x07, 0x01, 0x01
        /*0010*/ 	.byte	0x02, 0x03, 0x01, 0x00, 0x02, 0x06, 0x01, 0x00, 0x04, 0x0b, 0x08, 0x00, 0x09, 0x00, 0x00, 0x00
        /*0020*/ 	.byte	0x00, 0x00, 0x00, 0x00


//--------------------- .nv.info._ZN7cutlass13device_kernelINS_4gemm6kernel13GemmUniversalIN4cute5tupleIJiiiiEEENS1_10collective13CollectiveMmaINS1_35MainloopSm100TmaUmmaWarpSpecializedILi4ELi2ELi4ENS5_IJNS4_1CILi1EEESB_SB_EEEEENS5_IJNSA_ILi64EEENSA_ILi256EEESE_EEENS_10bfloat16_tENS5_IJlSB_lEEESH_SI_NS4_8TiledMMAINS4_8MMA_AtomIJNS4_20SM100_MMA_F16BF16_SSISH_SH_fLi64ELi256ELNS4_4UMMA5MajorE0ELSN_0ELNSM_7ScaleInE0ELSO_0EEEEEENS4_6LayoutISC_NS5_IJNSA_ILi0EEESS_SS_EEEEENS5_IJNS4_10UnderscoreESV_SV_EEEEENS4_13SM90_TMA_LOADENS4_14ComposedLayoutINS4_7SwizzleILi3ELi4ELi3EEENS4_18smem_ptr_flag_bitsILi16EEENSR_INS5_IJNSA_ILi8EEESE_EEENS5_IJSE_SB_EEEEEEEvNS4_8identityESY_S18_vS19_EENS_8epilogue10collective18CollectiveEpilogueINS1B_23Sm100TmaWarpSpecializedILi4ELi2ELi32ELb1ELb0EEEJSG_NS5_IJNSR_ISE_SB_EES1G_EEESH_SI_SH_SI_NS1B_6fusion15FusionCallbacksIS1F_NS1I_17LinearCombinationISH_fSH_fLNS_15FloatRoundStyleE2EEESG_S1H_JEEENS4_5SM1004TMEM4LOAD26SM100_TMEM_LOAD_16dp256b8xESY_S18_NS4_17SM75_U32x4_LDSM_NENS4_14SM90_TMA_STOREES18_NS4_17SM90_U32x4_STSM_NENS4_39AutoVectorizingCopyWithAssumedAlignmentILi128EEEEEEvvEEEEvNT_6ParamsE --------------------------
	.section	.nv.info._ZN7cutlass13device_kernelINS_4gemm6kernel13GemmUniversalIN4cute5tupleIJiiiiEEENS1_10collective13CollectiveMmaINS1_35MainloopSm100TmaUmmaWarpSpecializedILi4ELi2ELi4ENS5_IJNS4_1CILi1EEESB_SB_EEEEENS5_IJNSA_ILi64EEENSA_ILi256EEESE_EEENS_10bfloat16_tENS5_IJlSB_lEEESH_SI_NS4_8TiledMMAINS4_8MMA_AtomIJNS4_20SM100_MMA_F16BF16_SSISH_SH_fLi64ELi256ELNS4_4UMMA5MajorE0ELSN_0ELNSM_7ScaleInE0ELSO_0EEEEEENS4_6LayoutISC_NS5_IJNSA_ILi0EEESS_SS_EEEEENS5_IJNS4_10UnderscoreESV_SV_EEEEENS4_13SM90_TMA_LOADENS4_14ComposedLayoutINS4_7SwizzleILi3ELi4ELi3EEENS4_18smem_ptr_flag_bitsILi16EEENSR_INS5_IJNSA_ILi8EEESE_EEENS5_IJSE_SB_EEEEEEEvNS4_8identityESY_S18_vS19_EENS_8epilogue10collective18CollectiveEpilogueINS1B_23Sm100TmaWarpSpecializedILi4ELi2ELi32ELb1ELb0EEEJSG_NS5_IJNSR_ISE_SB_EES1G_EEESH_SI_SH_SI_NS1B_6fusion15FusionCallbacksIS1F_NS1I_17LinearCombinationISH_fSH_fLNS_15FloatRoundStyleE2EEESG_S1H_JEEENS4_5SM1004TMEM4LOAD26SM100_TMEM_LOAD_16dp256b8xESY_S18_NS4_17SM75_U32x4_LDSM_NENS4_14SM90_TMA_STOREES18_NS4_17SM90_U32x4_STSM_NENS4_39AutoVectorizingCopyWithAssumedAlignmentILi128EEEEEEvvEEEEvNT_6ParamsE,"",@"SHT_CUDA_INFO"
	.sectionflags	@""
	.align	4


	//----- nvinfo : EIATTR_CUDA_API_VERSION
	.align		4
        /*0000*/ 	.byte	0x04, 0x37
        /*0002*/ 	.short	(.L_31 - .L_30)
.L_30:
        /*0004*/ 	.word	0x00000082


	//----- nvinfo : EIATTR_KPARAM_INFO
	.align		4
.L_31:
        /*0008*/ 	.byte	0x04, 0x17
        /*000a*/ 	.short	(.L_33 - .L_32)
.L_32:
        /*000c*/ 	.word	0x00000000
        /*0010*/ 	.short	0x0000
        /*0012*/ 	.short	0x0000
        /*0014*/ 	.byte	0x00, 0xf0, 0x01, 0x20


	//----- nvinfo : EIATTR_AT_ENTRY_FRAGMENTS
	.align		4
.L_33:
        /*0018*/ 	.byte	0x04, 0x4f
        /*001a*/ 	.short	(.L_35 - .L_34)


	//   ....[0]....
.L_34:
        /*001c*/ 	.word	0x00000006


	//----- nvinfo : EIATTR_RESERVED_SMEM_USED
	.align		4
.L_35:
        /*0020*/ 	.byte	0x01, 0x41
	.zero		2


	//----- nvinfo : EIATTR_SPARSE_MMA_MASK
	.align		4
        /*0024*/ 	.byte	0x03, 0x50
        /*0026*/ 	.short	0x0000


	//----- nvinfo : EIATTR_TCGEN05_1CTA_USED
	.align		4
        /*0028*/ 	.byte	0x01, 0x51
	.zero		2


	//----- nvinfo : EIATTR_MAXREG_COUNT
	.align		4
        /*002c*/ 	.byte	0x03, 0x1b
        /*002e*/ 	.short	0x00ff


	//----- nvinfo : EIATTR_NUM_BARRIERS
	.align		4
        /*0030*/ 	.byte	0x02, 0x4c
        /*0032*/ 	.byte	0x07
	.zero		1


	//----- nvinfo : EIATTR_EXTERNS
	.align		4
        /*0034*/ 	.byte	0x04, 0x0f
        /*0036*/ 	.short	(.L_37 - .L_36)


	//   ....[0]....
	.align		4
.L_36:
        /*0038*/ 	.word	index@(__assertfail)


	//----- nvinfo : EIATTR_MERCURY_ISA_VERSION
	.align		4
.L_37:
        /*003c*/ 	.byte	0x03, 0x5f
        /*003e*/ 	.short	0x0101


	//----- nvinfo : EIATTR_INT_WARP_WIDE_INSTR_OFFSETS
	.align		4
        /*0040*/ 	.byte	0x04, 0x31
        /*0042*/ 	.short	(.L_39 - .L_38)


	//   ....[0]....
.L_38:
        /*0044*/ 	.word	0x00001de0


	//   ....[1]....
        /*0048*/ 	.word	0x00003880


	//   ....[2]....
        /*004c*/ 	.word	0x000038b0


	//   ....[3]....
        /*0050*/ 	.word	0x00003900


	//   ....[4]....
        /*0054*/ 	.word	0x00004220


	//   ....[5]....
        /*0058*/ 	.word	0x00004280


	//   ....[6]....
        /*005c*/ 	.word	0x00004360


	//   ....[7]....
        /*0060*/ 	.word	0x000043d0


	//   ....[8]....
        /*0064*/ 	.word	0x000044e0


	//   ....[9]....
        /*0068*/ 	.word	0x00004570


	//   ....[10]....
        /*006c*/ 	.word	0x00004740


	//   ....[11]....
        /*0070*/ 	.word	0x000048a0


	//----- nvinfo : EIATTR_COOP_GROUP_MASK_REGIDS
	.align		4
.L_39:
        /*0074*/ 	.byte	0x04, 0x29
        /*0076*/ 	.short	(.L_41 - .L_40)


	//   ....[0]....
.L_40:
        /*0078*/ 	.word	0xffffffff


	//   ....[1]....
        /*007c*/ 	.word	0xffffffff


	//   ....[2]....
        /*0080*/ 	.word	0xffffffff


	//   ....[3]....
        /*0084*/ 	.word	0xffffffff


	//   ....[4]....
        /*0088*/ 	.word	0xffffffff


	//   ....[5]....
        /*008c*/ 	.word	0xffffffff


	//   ....[6]....
        /*0090*/ 	.word	0xffffffff


	//   ....[7]....
        /*0094*/ 	.word	0xffffffff


	//   ....[8]....
        /*0098*/ 	.word	0xffffffff


	//   ....[9]....
        /*009c*/ 	.word	0xffffffff


	//   ....[10]....
        /*00a0*/ 	.word	0xffffffff


	//   ....[11]....
        /*00a4*/ 	.word	0xffffffff


	//   ....[12]....
        /*00a8*/ 	.word	0xffffffff


	//----- nvinfo : EIATTR_COOP_GROUP_INSTR_OFFSETS
	.align		4
.L_41:
        /*00ac*/ 	.byte	0x04, 0x28
        /*00ae*/ 	.short	(.L_43 - .L_42)


	//   ....[0]....
.L_42:
        /*00b0*/ 	.word	0x00000090


	//   ....[1]....
        /*00b4*/ 	.word	0x000004d0


	//   ....[2]....
        /*00b8*/ 	.word	0x00000640


	//   ....[3]....
        /*00bc*/ 	.word	0x000007e0


	//   ....[4]....
        /*00c0*/ 	.word	0x000008e0


	//   ....[5]....
        /*00c4*/ 	.word	0x00000a50


	//   ....[6]....
        /*00c8*/ 	.word	0x00000bf0


	//   ....[7]....
        /*00cc*/ 	.word	0x00001cc0


	//   ....[8]....
        /*00d0*/ 	.word	0x00002aa0


	//   ....[9]....
        /*00d4*/ 	.word	0x00002cb0


	//   ....[10]....
        /*00d8*/ 	.word	0x00002ce0


	//   ....[11]....
        /*00dc*/ 	.word	0x00003770


	//   ....[12]....
        /*00e0*/ 	.word	0x000039a0


	//----- nvinfo : EIATTR_VRC_CTA_INIT_COUNT
	.align		4
.L_43:
        /*00e4*/ 	.byte	0x02, 0x4a
        /*00e6*/ 	.byte	0x80
	.zero		1


	//----- nvinfo : EIATTR_SYSCALL_OFFSETS
	.align		4
        /*00e8*/ 	.byte	0x04, 0x46
        /*00ea*/ 	.short	(.L_45 - .L_44)


	//   ....[0]....
.L_44:
        /*00ec*/ 	.word	0x00005350


	//   ....[1]....
        /*00f0*/ 	.word	0x00005440


	//   ....[2]....
        /*00f4*/ 	.word	0x00005c70


	//   ....[3]....
        /*00f8*/ 	.word	0x00006930


	//   ....[4]....
        /*00fc*/ 	.word	0x00007590


	//   ....[5]....
        /*0100*/ 	.word	0x000081f0


	//----- nvinfo : EIATTR_MBARRIER_INSTR_OFFSETS
	.align		4
.L_45:
        /*0104*/ 	.byte	0x04, 0x39
        /*0106*/ 	.short	(.L_47 - .L_46)


	//   ....[0]....
.L_46:
        /*0108*/ 	.word	0x000005b0
        /*010c*/ 	.word	0x000000ff
        /*0110*/ 	.word	0x00000000
        /*0114*/ 	.short	0x0100
        /*0116*/ 	.byte	0x05
	.zero		1


	//   ....[1]....
        /*0118*/ 	.word	0x000005c0
        /*011c*/ 	.word	0x000000ff
        /*0120*/ 	.word	0x00000020
        /*0124*/ 	.short	0x0100
        /*0126*/ 	.byte	0x05
	.zero		1


	//   ....[2]....
        /*0128*/ 	.word	0x000005d0
        /*012c*/ 	.word	0x000000ff
        /*0130*/ 	.word	0x00000008
        /*0134*/ 	.short	0x0100
        /*0136*/ 	.byte	0x05
	.zero		1


	//   ....[3]....
        /*0138*/ 	.word	0x000005e0
        /*013c*/ 	.word	0x000000ff
        /*0140*/ 	.word	0x00000028
        /*0144*/ 	.short	0x0100
        /*0146*/ 	.byte	0x05
	.zero		1


	//   ....[4]....
        /*0148*/ 	.word	0x000005f0
        /*014c*/ 	.word	0x000000ff
        /*0150*/ 	.word	0x00000010
        /*0154*/ 	.short	0x0100
        /*0156*/ 	.byte	0x05
	.zero		1


	//   ....[5]....
        /*0158*/ 	.word	0x00000600
        /*015c*/ 	.word	0x000000ff
        /*0160*/ 	.word	0x00000030
        /*0164*/ 	.short	0x0100
        /*0166*/ 	.byte	0x05
	.zero		1


	//   ....[6]....
        /*0168*/ 	.word	0x00000610
        /*016c*/ 	.word	0x000000ff
        /*0170*/ 	.word	0x00000018
        /*0174*/ 	.short	0x0100
        /*0176*/ 	.byte	0x05
	.zero		1


	//   ....[7]....
        /*0178*/ 	.word	0x00000620
        /*017c*/ 	.word	0x000000ff
        /*0180*/ 	.word	0x00000038
        /*0184*/ 	.short	0x0100
        /*0186*/ 	.byte	0x05
	.zero		1


	//   ....[8]....
        /*0188*/ 	.word	0x00000750
        /*018c*/ 	.word	0x000000ff
        /*0190*/ 	.word	0x00000040
        /*0194*/ 	.short	0x0100
        /*0196*/ 	.byte	0x07
	.zero		1


	//   ....[9]....
        /*0198*/ 	.word	0x00000760
        /*019c*/ 	.word	0x000000ff
        /*01a0*/ 	.word	0x00000060
        /*01a4*/ 	.short	0x0100
        /*01a6*/ 	.byte	0x07
	.zero		1


	//   ....[10]....
        /*01a8*/ 	.word	0x00000770
        /*01ac*/ 	.word	0x000000ff
        /*01b0*/ 	.word	0x00000048
        /*01b4*/ 	.short	0x0100
        /*01b6*/ 	.byte	0x07
	.zero		1


	//   ....[11]....
        /*01b8*/ 	.word	0x00000780
        /*01bc*/ 	.word	0x000000ff
        /*01c0*/ 	.word	0x00000068
        /*01c4*/ 	.short	0x0100
        /*01c6*/ 	.byte	0x07
	.zero		1


	//   ....[12]....
        /*01c8*/ 	.word	0x00000790
        /*01cc*/ 	.word	0x000000ff
        /*01d0*/ 	.word	0x00000050
        /*01d4*/ 	.short	0x0100
        /*01d6*/ 	.byte	0x07
	.zero		1


	//   ....[13]....
        /*01d8*/ 	.word	0x000007a0
        /*01dc*/ 	.word	0x000000ff
        /*01e0*/ 	.word	0x00000070
        /*01e4*/ 	.short	0x0100
        /*01e6*/ 	.byte	0x07
	.zero		1


	//   ....[14]....
        /*01e8*/ 	.word	0x000007b0
        /*01ec*/ 	.word	0x000000ff
        /*01f0*/ 	.word	0x00000058
        /*01f4*/ 	.short	0x0100
        /*01f6*/ 	.byte	0x07
	.zero		1


	//   ....[15]....
        /*01f8*/ 	.word	0x000007c0
        /*01fc*/ 	.word	0x000000ff
        /*0200*/ 	.word	0x00000078
        /*0204*/ 	.short	0x0100
        /*0206*/ 	.byte	0x07
	.zero		1


	//   ....[16]....
        /*0208*/ 	.word	0x000008b0
        /*020c*/ 	.word	0x000000ff
        /*0210*/ 	.word	0x00000080
        /*0214*/ 	.short	0x0100
        /*0216*/ 	.byte	0x05
	.zero		1


	//   ....[17]....
        /*0218*/ 	.word	0x000008c0
        /*021c*/ 	.word	0x000000ff
        /*0220*/ 	.word	0x00000088
        /*0224*/ 	.short	0x0100
        /*0226*/ 	.byte	0x05
	.zero		1


	//   ....[18]....
        /*0228*/ 	.word	0x00000a00
        /*022c*/ 	.word	0x000000ff
        /*0230*/ 	.word	0x00000090
        /*0234*/ 	.short	0x0100
        /*0236*/ 	.byte	0x05
	.zero		1


	//   ....[19]....
        /*0238*/ 	.word	0x00000a10
        /*023c*/ 	.word	0x000000ff
        /*0240*/ 	.word	0x000000a0
        /*0244*/ 	.short	0x0100
        /*0246*/ 	.byte	0x05
	.zero		1


	//   ....[20]....
        /*0248*/ 	.word	0x00000a20
        /*024c*/ 	.word	0x000000ff
        /*0250*/ 	.word	0x00000098
        /*0254*/ 	.short	0x0100
        /*0256*/ 	.byte	0x05
	.zero		1


	//   ....[21]....
        /*0258*/ 	.word	0x00000a30
        /*025c*/ 	.word	0x000000ff
        /*0260*/ 	.word	0x000000a8
        /*0264*/ 	.short	0x0100
        /*0266*/ 	.byte	0x05
	.zero		1


	//   ....[22]....
        /*0268*/ 	.word	0x00000b60
        /*026c*/ 	.word	0x000000ff
        /*0270*/ 	.word	0x000000b0
        /*0274*/ 	.short	0x0100
        /*0276*/ 	.byte	0x07
	.zero		1


	//   ....[23]....
        /*0278*/ 	.word	0x00000b70
        /*027c*/ 	.word	0x000000ff
        /*0280*/ 	.word	0x000000d0
        /*0284*/ 	.short	0x0100
        /*0286*/ 	.byte	0x07
	.zero		1


	//   ....[24]....
        /*0288*/ 	.word	0x00000b80
        /*028c*/ 	.word	0x000000ff
        /*0290*/ 	.word	0x000000b8
        /*0294*/ 	.short	0x0100
        /*0296*/ 	.byte	0x07
	.zero		1


	//   ....[25]....
        /*0298*/ 	.word	0x00000b90
        /*029c*/ 	.word	0x000000ff
        /*02a0*/ 	.word	0x000000d8
        /*02a4*/ 	.short	0x0100
        /*02a6*/ 	.byte	0x07
	.zero		1


	//   ....[26]....
        /*02a8*/ 	.word	0x00000ba0
        /*02ac*/ 	.word	0x000000ff
        /*02b0*/ 	.word	0x000000c0
        /*02b4*/ 	.short	0x0100
        /*02b6*/ 	.byte	0x07
	.zero		1


	//   ....[27]....
        /*02b8*/ 	.word	0x00000bb0
        /*02bc*/ 	.word	0x000000ff
        /*02c0*/ 	.word	0x000000e0
        /*02c4*/ 	.short	0x0100
        /*02c6*/ 	.byte	0x07
	.zero		1


	//   ....[28]....
        /*02c8*/ 	.word	0x00000bc0
        /*02cc*/ 	.word	0x000000ff
        /*02d0*/ 	.word	0x000000c8
        /*02d4*/ 	.short	0x0100
        /*02d6*/ 	.byte	0x07
	.zero		1


	//   ....[29]....
        /*02d8*/ 	.word	0x00000bd0
        /*02dc*/ 	.word	0x000000ff
        /*02e0*/ 	.word	0x000000e8
        /*02e4*/ 	.short	0x0100
        /*02e6*/ 	.byte	0x07
	.zero		1


	//   ....[30]....
        /*02e8*/ 	.word	0x00000cc0
        /*02ec*/ 	.word	0x000000ff
        /*02f0*/ 	.word	0x000000f0
        /*02f4*/ 	.short	0x0100
        /*02f6*/ 	.byte	0x05
	.zero		1


	//   ....[31]....
        /*02f8*/ 	.word	0x00000cd0
        /*02fc*/ 	.word	0x000000ff
        /*0300*/ 	.word	0x00000100
        /*0304*/ 	.short	0x0100
        /*0306*/ 	.byte	0x05
	.zero		1


	//   ....[32]....
        /*0308*/ 	.word	0x00000ce0
        /*030c*/ 	.word	0x000000ff
        /*0310*/ 	.word	0x000000f8
        /*0314*/ 	.short	0x0100
        /*0316*/ 	.byte	0x05
	.zero		1


	//   ....[33]....
        /*0318*/ 	.word	0x00000cf0
        /*031c*/ 	.word	0x000000ff
        /*0320*/ 	.word	0x00000108
        /*0324*/ 	.short	0x0100
        /*0326*/ 	.byte	0x05
	.zero		1


	//   ....[34]....
        /*0328*/ 	.word	0x000015c0
        /*032c*/ 	.word	0x00000002
        /*0330*/ 	.word	0x00000100
        /*0334*/ 	.short	0x010a
        /*0336*/ 	.byte	0xff
	.zero		1


	//   ....[35]....
        /*0338*/ 	.word	0x000015f0
        /*033c*/ 	.word	0x00000002
        /*0340*/ 	.word	0x000000f0
        /*0344*/ 	.short	0x0101
        /*0346*/ 	.byte	0xff
	.zero		1


	//   ....[36]....
        /*0348*/ 	.word	0x000016c0
        /*034c*/ 	.word	0x000000ff
        /*0350*/ 	.word	0x00000020
        /*0354*/ 	.short	0x010a
        /*0356*/ 	.byte	0x08
	.zero		1


	//   ....[37]....
        /*0358*/ 	.word	0x00001760
        /*035c*/ 	.word	0x000000ff
        /*0360*/ 	.word	0x00000020
        /*0364*/ 	.short	0x010a
        /*0366*/ 	.byte	0x21
	.zero		1


	//   ....[38]....
        /*0368*/ 	.word	0x000018b0
        /*036c*/ 	.word	0x000000ff
        /*0370*/ 	.word	0x00000020
        /*0374*/ 	.short	0x010a
        /*0376*/ 	.byte	0x08
	.zero		1


	//   ....[39]....
        /*0378*/ 	.word	0x000019c0
        /*037c*/ 	.word	0x000000ff
        /*0380*/ 	.word	0x00000088
        /*0384*/ 	.short	0x0101
        /*0386*/ 	.byte	0x04
	.zero		1


	//   ....[40]....
        /*0388*/ 	.word	0x000019e0
        /*038c*/ 	.word	0x000000ff
        /*0390*/ 	.word	0x00000020
        /*0394*/ 	.short	0x010a
        /*0396*/ 	.byte	0x08
	.zero		1


	//   ....[41]....
        /*0398*/ 	.word	0x00001a60
        /*039c*/ 	.word	0x000000ff
        /*03a0*/ 	.word	0x00000020
        /*03a4*/ 	.short	0x010a
        /*03a6*/ 	.byte	0x11
	.zero		1


	//   ....[42]....
        /*03a8*/ 	.word	0x00001bb0
        /*03ac*/ 	.word	0x000000ff
        /*03b0*/ 	.word	0x00000020
        /*03b4*/ 	.short	0x010a
        /*03b6*/ 	.byte	0x08
	.zero		1


	//   ....[43]....
        /*03b8*/ 	.word	0x00001cf0
        /*03bc*/ 	.word	0x00000002
        /*03c0*/ 	.word	0x00000090
        /*03c4*/ 	.short	0x010a
        /*03c6*/ 	.byte	0xff
	.zero		1


	//   ....[44]....
        /*03c8*/ 	.word	0x00001db0
        /*03cc*/ 	.word	0x00000002
        /*03d0*/ 	.word	0x00000000
        /*03d4*/ 	.short	0x0101
        /*03d6*/ 	.byte	0xff
	.zero		1


	//   ....[45]....
        /*03d8*/ 	.word	0x00002310
        /*03dc*/ 	.word	0x000000ff
        /*03e0*/ 	.word	0x00000000
        /*03e4*/ 	.short	0x010a
        /*03e6*/ 	.byte	0x05
	.zero		1


	//   ....[46]....
        /*03e8*/ 	.word	0x000023a0
        /*03ec*/ 	.word	0x000000ff
        /*03f0*/ 	.word	0x00000000
        /*03f4*/ 	.short	0x010a
        /*03f6*/ 	.byte	0x05
	.zero		1


	//   ....[47]....
        /*03f8*/ 	.word	0x00002430
        /*03fc*/ 	.word	0x000000ff
        /*0400*/ 	.word	0x00000000
        /*0404*/ 	.short	0x010a
        /*0406*/ 	.byte	0x05
	.zero		1


	//   ....[48]....
        /*0408*/ 	.word	0x000024d0
        /*040c*/ 	.word	0x00000000
        /*0410*/ 	.word	0x00000000
        /*0414*/ 	.short	0x010a
        /*0416*/ 	.byte	0xff
	.zero		1


	//   ....[49]....
        /*0418*/ 	.word	0x000025f0
        /*041c*/ 	.word	0x00000000
        /*0420*/ 	.word	0x000000f0
        /*0424*/ 	.short	0x010a
        /*0426*/ 	.byte	0xff
	.zero		1


	//   ....[50]....
        /*0428*/ 	.word	0x00002660
        /*042c*/ 	.word	0x00000000
        /*0430*/ 	.word	0x00000000
        /*0434*/ 	.short	0x0101
        /*0436*/ 	.byte	0xff
	.zero		1


	//   ....[51]....
        /*0438*/ 	.word	0x00002680
        /*043c*/ 	.word	0x000000ff
        /*0440*/ 	.word	0x000000a0
        /*0444*/ 	.short	0x010a
        /*0446*/ 	.byte	0x05
	.zero		1


	//   ....[52]....
        /*0448*/ 	.word	0x000027a0
        /*044c*/ 	.word	0x00000000
        /*0450*/ 	.word	0x00000090
        /*0454*/ 	.short	0x010a
        /*0456*/ 	.byte	0xff
	.zero		1


	//   ....[53]....
        /*0458*/ 	.word	0x000028a0
        /*045c*/ 	.word	0x00000000
        /*0460*/ 	.word	0x00000000
        /*0464*/ 	.short	0x0101
        /*0466*/ 	.byte	0xff
	.zero		1


	//   ....[54]....
        /*0468*/ 	.word	0x00002930
        /*046c*/ 	.word	0x000000ff
        /*0470*/ 	.word	0x000000a0
        /*0474*/ 	.short	0x0106
        /*0476*/ 	.byte	0x05
	.zero		1


	//   ....[55]....
        /*0478*/ 	.word	0x00002950
        /*047c*/ 	.word	0x000000ff
        /*0480*/ 	.word	0x000000a0
        /*0484*/ 	.short	0x010a
        /*0486*/ 	.byte	0x05
	.zero		1


	//   ....[56]....
        /*0488*/ 	.word	0x000029e0
        /*048c*/ 	.word	0x000000ff
        /*0490*/ 	.word	0x000000a0
        /*0494*/ 	.short	0x0106
        /*0496*/ 	.byte	0x04
	.zero		1


	//   ....[57]....
        /*0498*/ 	.word	0x00002a20
        /*049c*/ 	.word	0x00000000
        /*04a0*/ 	.word	0x000000a0
        /*04a4*/ 	.short	0x010a
        /*04a6*/ 	.byte	0xff
	.zero		1


	//   ....[58]....
        /*04a8*/ 	.word	0x00002f60
        /*04ac*/ 	.word	0x00000000
        /*04b0*/ 	.word	0x00000090
        /*04b4*/ 	.short	0x010a
        /*04b6*/ 	.byte	0xff
	.zero		1


	//   ....[59]....
        /*04b8*/ 	.word	0x00003060
        /*04bc*/ 	.word	0x00000003
        /*04c0*/ 	.word	0x00000000
        /*04c4*/ 	.short	0x0101
        /*04c6*/ 	.byte	0xff
	.zero		1


	//   ....[60]....
        /*04c8*/ 	.word	0x00003070
        /*04cc*/ 	.word	0x000000ff
        /*04d0*/ 	.word	0x00000000
        /*04d4*/ 	.short	0x010a
        /*04d6*/ 	.byte	0x06
	.zero		1


	//   ....[61]....
        /*04d8*/ 	.word	0x000030f0
        /*04dc*/ 	.word	0x000000ff
        /*04e0*/ 	.word	0x000000d0
        /*04e4*/ 	.short	0x010a
        /*04e6*/ 	.byte	0x07
	.zero		1


	//   ....[62]....
        /*04e8*/ 	.word	0x000031d0
        /*04ec*/ 	.word	0x000000ff
        /*04f0*/ 	.word	0x00000000
        /*04f4*/ 	.short	0x010a
        /*04f6*/ 	.byte	0x06
	.zero		1


	//   ....[63]....
        /*04f8*/ 	.word	0x00003300
        /*04fc*/ 	.word	0x000000ff
        /*0500*/ 	.word	0x00000000
        /*0504*/ 	.short	0x010a
        /*0506*/ 	.byte	0x1a
	.zero		1


	//   ....[64]....
        /*0508*/ 	.word	0x000035a0
        /*050c*/ 	.word	0x000000ff
        /*0510*/ 	.word	0x00000000
        /*0514*/ 	.short	0x010a
        /*0516*/ 	.byte	0x06
	.zero		1


	//   ....[65]....
        /*0518*/ 	.word	0x00003630
        /*051c*/ 	.word	0x000000ff
        /*0520*/ 	.word	0x00000000
        /*0524*/ 	.short	0x010a
        /*0526*/ 	.byte	0x06
	.zero		1


	//   ....[66]....
        /*0528*/ 	.word	0x000036c0
        /*052c*/ 	.word	0x000000ff
        /*0530*/ 	.word	0x00000000
        /*0534*/ 	.short	0x010a
        /*0536*/ 	.byte	0x06
	.zero		1


	//   ....[67]....
        /*0538*/ 	.word	0x00003750
        /*053c*/ 	.word	0x000000ff
        /*0540*/ 	.word	0x00000000
        /*0544*/ 	.short	0x010a
        /*0546*/ 	.byte	0x07
	.zero		1


	//   ....[68]....
        /*0548*/ 	.word	0x00003bd0
        /*054c*/ 	.word	0x00000000
        /*0550*/ 	.word	0x00000090
        /*0554*/ 	.short	0x010a
        /*0556*/ 	.byte	0xff
	.zero		1


	//   ....[69]....
        /*0558*/ 	.word	0x00003c90
        /*055c*/ 	.word	0x00000000
        /*0560*/ 	.word	0x00000000
        /*0564*/ 	.short	0x0101
        /*0566*/ 	.byte	0xff
	.zero		1


	//   ....[70]....
        /*0568*/ 	.word	0x00003fb0
        /*056c*/ 	.word	0x000000ff
        /*0570*/ 	.word	0x00000088
        /*0574*/ 	.short	0x010a
        /*0576*/ 	.byte	0x07
	.zero		1


	//   ....[71]....
        /*0578*/ 	.word	0x000041a0
        /*057c*/ 	.word	0x000000ff
        /*0580*/ 	.word	0x00000060
        /*0584*/ 	.short	0x010a
        /*0586*/ 	.byte	0x07
	.zero		1


	//   ....[72]....
        /*0588*/ 	.word	0x00004310
        /*058c*/ 	.word	0x000000ff
        /*0590*/ 	.word	0x00000040
        /*0594*/ 	.short	0x010b
        /*0596*/ 	.byte	0x07
	.zero		1


	//   ....[73]....
        /*0598*/ 	.word	0x00004320
        /*059c*/ 	.word	0x000000ff
        /*05a0*/ 	.word	0x00000000
        /*05a4*/ 	.short	0x0101
        /*05a6*/ 	.byte	0x08
	.zero		1


	//   ....[74]....
        /*05a8*/ 	.word	0x00004330
        /*05ac*/ 	.word	0x000000ff
        /*05b0*/ 	.word	0x00000068
        /*05b4*/ 	.short	0x010a
        /*05b6*/ 	.byte	0x07
	.zero		1


	//   ....[75]....
        /*05b8*/ 	.word	0x00004480
        /*05bc*/ 	.word	0x000000ff
        /*05c0*/ 	.word	0x00000048
        /*05c4*/ 	.short	0x010b
        /*05c6*/ 	.byte	0x07
	.zero		1


	//   ....[76]....
        /*05c8*/ 	.word	0x00004490
        /*05cc*/ 	.word	0x000000ff
        /*05d0*/ 	.word	0x00000000
        /*05d4*/ 	.short	0x0101
        /*05d6*/ 	.byte	0x08
	.zero		1


	//   ....[77]....
        /*05d8*/ 	.word	0x000044a0
        /*05dc*/ 	.word	0x000000ff
        /*05e0*/ 	.word	0x00000070
        /*05e4*/ 	.short	0x010a
        /*05e6*/ 	.byte	0x07
	.zero		1


	//   ....[78]....
        /*05e8*/ 	.word	0x00004620
        /*05ec*/ 	.word	0x000000ff
        /*05f0*/ 	.word	0x00000050
        /*05f4*/ 	.short	0x010b
        /*05f6*/ 	.byte	0x07
	.zero		1


	//   ....[79]....
        /*05f8*/ 	.word	0x00004660
        /*05fc*/ 	.word	0x000000ff
        /*0600*/ 	.word	0x00000000
        /*0604*/ 	.short	0x0101
        /*0606*/ 	.byte	0x08
	.zero		1


	//   ....[80]....
        /*0608*/ 	.word	0x000046a0
        /*060c*/ 	.word	0x000000ff
        /*0610*/ 	.word	0x00000078
        /*0614*/ 	.short	0x010a
        /*0616*/ 	.byte	0x07
	.zero		1


	//   ....[81]....
        /*0618*/ 	.word	0x000048e0
        /*061c*/ 	.word	0x000000ff
        /*0620*/ 	.word	0x00000058
        /*0624*/ 	.short	0x010b
        /*0626*/ 	.byte	0x07
	.zero		1


	//   ....[82]....
        /*0628*/ 	.word	0x00004900
        /*062c*/ 	.word	0x000000ff
        /*0630*/ 	.word	0x00000000
        /*0634*/ 	.short	0x0101
        /*0636*/ 	.byte	0x0d
	.zero		1


	//   ....[83]....
        /*0638*/ 	.word	0x00004930
        /*063c*/ 	.word	0x000000ff
        /*0640*/ 	.word	0x00000060
        /*0644*/ 	.short	0x010a
        /*0646*/ 	.byte	0x07
	.zero		1


	//   ....[84]....
        /*0648*/ 	.word	0x00004950
        /*064c*/ 	.word	0x000000ff
        /*0650*/ 	.word	0x00000068
        /*0654*/ 	.short	0x010a
        /*0656*/ 	.byte	0x07
	.zero		1


	//   ....[85]....
        /*0658*/ 	.word	0x00004970
        /*065c*/ 	.word	0x000000ff
        /*0660*/ 	.word	0x00000070
        /*0664*/ 	.short	0x010a
        /*0666*/ 	.byte	0x07
	.zero		1


	//   ....[86]....
        /*0668*/ 	.word	0x000049b0
        /*066c*/ 	.word	0x00000000
        /*0670*/ 	.word	0x00000078
        /*0674*/ 	.short	0x010a
        /*0676*/ 	.byte	0xff
	.zero		1


	//   ....[87]....
        /*0678*/ 	.word	0x00004d10
        /*067c*/ 	.word	0x00000000
        /*0680*/ 	.word	0x00000090
        /*0684*/ 	.short	0x010a
        /*0686*/ 	.byte	0xff
	.zero		1


	//   ....[88]....
        /*0688*/ 	.word	0x00004e20
        /*068c*/ 	.word	0x00000000
        /*0690*/ 	.word	0x00000000
        /*0694*/ 	.short	0x0101
        /*0696*/ 	.byte	0xff
	.zero		1


	//   ....[89]....
        /*0698*/ 	.word	0x000058a0
        /*069c*/ 	.word	0x000000ff
        /*06a0*/ 	.word	0x00000040
        /*06a4*/ 	.short	0x010a
        /*06a6*/ 	.byte	0x30
	.zero		1


	//   ....[90]....
        /*06a8*/ 	.word	0x000058e0
        /*06ac*/ 	.word	0x00000040
        /*06b0*/ 	.word	0x000000b0
        /*06b4*/ 	.short	0x010a
        /*06b6*/ 	.byte	0xff
	.zero		1


	//   ....[91]....
        /*06b8*/ 	.word	0x00005a50
        /*06bc*/ 	.word	0x000000ff
        /*06c0*/ 	.word	0x00000040
        /*06c4*/ 	.short	0x010a
        /*06c6*/ 	.byte	0x30
	.zero		1


	//   ....[92]....
        /*06c8*/ 	.word	0x00005b50
        /*06cc*/ 	.word	0x00000040
        /*06d0*/ 	.word	0x000000b0
        /*06d4*/ 	.short	0x010a
        /*06d6*/ 	.byte	0xff
	.zero		1


	//   ....[93]....
        /*06d8*/ 	.word	0x00006650
        /*06dc*/ 	.word	0x00000000
        /*06e0*/ 	.word	0x00000000
        /*06e4*/ 	.short	0x0101
        /*06e6*/ 	.byte	0xff
	.zero		1


	//   ....[94]....
        /*06e8*/ 	.word	0x00006660
        /*06ec*/ 	.word	0x00000002
        /*06f0*/ 	.word	0x00000040
        /*06f4*/ 	.short	0x010a
        /*06f6*/ 	.byte	0xff
	.zero		1


	//   ....[95]....
        /*06f8*/ 	.word	0x00006730
        /*06fc*/ 	.word	0x00000002
        /*0700*/ 	.word	0x00000040
        /*0704*/ 	.short	0x010a
        /*0706*/ 	.byte	0xff
	.zero		1


	//   ....[96]....
        /*0708*/ 	.word	0x000072b0
        /*070c*/ 	.word	0x0000004a
        /*0710*/ 	.word	0x00000000
        /*0714*/ 	.short	0x0101
        /*0716*/ 	.byte	0xff
	.zero		1


	//   ....[97]....
        /*0718*/ 	.word	0x000072d0
        /*071c*/ 	.word	0x00000000
        /*0720*/ 	.word	0x00000040
        /*0724*/ 	.short	0x010a
        /*0726*/ 	.byte	0xff
	.zero		1


	//   ....[98]....
        /*0728*/ 	.word	0x00007390
        /*072c*/ 	.word	0x00000000
        /*0730*/ 	.word	0x00000040
        /*0734*/ 	.short	0x010a
        /*0736*/ 	.byte	0xff
	.zero		1


	//   ....[99]....
        /*0738*/ 	.word	0x00007f10
        /*073c*/ 	.word	0x0000004a
        /*0740*/ 	.word	0x00000000
        /*0744*/ 	.short	0x0101
        /*0746*/ 	.byte	0xff
	.zero		1


	//   ....[100]....
        /*0748*/ 	.word	0x00007f30
        /*074c*/ 	.word	0x00000002
        /*0750*/ 	.word	0x00000040
        /*0754*/ 	.short	0x010a
        /*0756*/ 	.byte	0xff
	.zero		1


	//   ....[101]....
        /*0758*/ 	.word	0x00007ff0
        /*075c*/ 	.word	0x00000002
        /*0760*/ 	.word	0x00000040
        /*0764*/ 	.short	0x010a
        /*0766*/ 	.byte	0xff
	.zero		1


	//   ....[102]....
        /*0768*/ 	.word	0x00008410
        /*076c*/ 	.word	0x000000ff
        /*0770*/ 	.word	0x00000000
        /*0774*/ 	.short	0x0101
        /*0776*/ 	.byte	0x05
	.zero		1


	//   ....[103]....
        /*0778*/ 	.word	0x00008bd0
        /*077c*/ 	.word	0x00000000
        /*0780*/ 	.word	0x00000000
        /*0784*/ 	.short	0x0101
        /*0786*/ 	.byte	0xff
	.zero		1


	//   ....[104]....
        /*0788*/ 	.word	0x00008e40
        /*078c*/ 	.word	0x000000ff
        /*0790*/ 	.word	0x00000000
        /*0794*/ 	.short	0x0101
        /*0796*/ 	.byte	0x04
	.zero		1


	//   ....[105]....
        /*0798*/ 	.word	0x00008e60
        /*079c*/ 	.word	0x00000002
        /*07a0*/ 	.word	0x00000100
        /*07a4*/ 	.short	0x010a
        /*07a6*/ 	.byte	0xff
	.zero		1


	//   ....[106]....
        /*07a8*/ 	.word	0x00008ec0
        /*07ac*/ 	.word	0x00000002
        /*07b0*/ 	.word	0x00000020
        /*07b4*/ 	.short	0x010a
        /*07b6*/ 	.byte	0xff
	.zero		1


	//   ....[107]....
        /*07b8*/ 	.word	0x00008f20
        /*07bc*/ 	.word	0x00000002
        /*07c0*/ 	.word	0x00000020
        /*07c4*/ 	.short	0x010a
        /*07c6*/ 	.byte	0xff
	.zero		1


	//   ....[108]....
        /*07c8*/ 	.word	0x00008f70
        /*07cc*/ 	.word	0x00000002
        /*07d0*/ 	.word	0x00000090
        /*07d4*/ 	.short	0x010a
        /*07d6*/ 	.byte	0xff
	.zero		1


	//   ....[109]....
        /*07d8*/ 	.word	0x00008fd0
        /*07dc*/ 	.word	0x00000000
        /*07e0*/ 	.word	0x00000000
        /*07e4*/ 	.short	0x010a
        /*07e6*/ 	.byte	0xff
	.zero		1


	//   ....[110]....
        /*07e8*/ 	.word	0x00009030
        /*07ec*/ 	.word	0x00000000
        /*07f0*/ 	.word	0x00000000
        /*07f4*/ 	.short	0x010a
        /*07f6*/ 	.byte	0xff
	.zero		1


	//   ....[111]....
        /*07f8*/ 	.word	0x00009090
        /*07fc*/ 	.word	0x00000000
        /*0800*/ 	.word	0x00000000
        /*0804*/ 	.short	0x010a
        /*0806*/ 	.byte	0xff
	.zero		1


	//   ....[112]....
        /*0808*/ 	.word	0x000090e0
        /*080c*/ 	.word	0x00000000
        /*0810*/ 	.word	0x000000f0
        /*0814*/ 	.short	0x010a
        /*0816*/ 	.byte	0xff
	.zero		1


	//   ....[113]....
        /*0818*/ 	.word	0x00009140
        /*081c*/ 	.word	0x00000000
        /*0820*/ 	.word	0x000000a0
        /*0824*/ 	.short	0x010a
        /*0826*/ 	.byte	0xff
	.zero		1


	//   ....[114]....
        /*0828*/ 	.word	0x00009190
        /*082c*/ 	.word	0x00000000
        /*0830*/ 	.word	0x00000090
        /*0834*/ 	.short	0x010a
        /*0836*/ 	.byte	0xff
	.zero		1


	//   ....[115]....
        /*0838*/ 	.word	0x000091f0
        /*083c*/ 	.word	0x00000000
        /*0840*/ 	.word	0x000000a0
        /*0844*/ 	.short	0x010a
        /*0846*/ 	.byte	0xff
	.zero		1


	//   ....[116]....
        /*0848*/ 	.word	0x00009240
        /*084c*/ 	.word	0x00000000
        /*0850*/ 	.word	0x00000090
        /*0854*/ 	.short	0x010a
        /*0856*/ 	.byte	0xff
	.zero		1


	//   ....[117]....
        /*0858*/ 	.word	0x000092a0
        /*085c*/ 	.word	0x00000002
        /*0860*/ 	.word	0x000000d0
        /*0864*/ 	.short	0x010a
        /*0866*/ 	.byte	0xff
	.zero		1


	//   ....[118]....
        /*0868*/ 	.word	0x00009300
        /*086c*/ 	.word	0x00000000
        /*0870*/ 	.word	0x00000000
        /*0874*/ 	.short	0x010a
        /*0876*/ 	.byte	0xff
	.zero		1


	//   ....[119]....
        /*0878*/ 	.word	0x00009360
        /*087c*/ 	.word	0x00000000
        /*0880*/ 	.word	0x00000000
        /*0884*/ 	.short	0x010a
        /*0886*/ 	.byte	0xff
	.zero		1


	//   ....[120]....
        /*0888*/ 	.word	0x000093c0
        /*088c*/ 	.word	0x00000000
        /*0890*/ 	.word	0x00000000
        /*0894*/ 	.short	0x010a
        /*0896*/ 	.byte	0xff
	.zero		1


	//   ....[121]....
        /*0898*/ 	.word	0x00009420
        /*089c*/ 	.word	0x00000000
        /*08a0*/ 	.word	0x00000000
        /*08a4*/ 	.short	0x010a
        /*08a6*/ 	.byte	0xff
	.zero		1


	//   ....[122]....
        /*08a8*/ 	.word	0x00009480
        /*08ac*/ 	.word	0x00000000
        /*08b0*/ 	.word	0x00000000
        /*08b4*/ 	.short	0x010a
        /*08b6*/ 	.byte	0xff
	.zero		1


	//   ....[123]....
        /*08b8*/ 	.word	0x000094d0
        /*08bc*/ 	.word	0x00000000
        /*08c0*/ 	.word	0x00000090
        /*08c4*/ 	.short	0x010a
        /*08c6*/ 	.byte	0xff
	.zero		1


	//   ....[124]....
        /*08c8*/ 	.word	0x00009530
        /*08cc*/ 	.word	0x00000000
        /*08d0*/ 	.word	0x00000088
        /*08d4*/ 	.short	0x010a
        /*08d6*/ 	.byte	0xff
	.zero		1


	//   ....[125]....
        /*08d8*/ 	.word	0x00009590
        /*08dc*/ 	.word	0x00000000
        /*08e0*/ 	.word	0x00000060
        /*08e4*/ 	.short	0x010a
        /*08e6*/ 	.byte	0xff
	.zero		1


	//   ....[126]....
        /*08e8*/ 	.word	0x000095f0
        /*08ec*/ 	.word	0x00000000
        /*08f0*/ 	.word	0x00000068
        /*08f4*/ 	.short	0x010a
        /*08f6*/ 	.byte	0xff
	.zero		1


	//   ....[127]....
        /*08f8*/ 	.word	0x00009650
        /*08fc*/ 	.word	0x00000000
        /*0900*/ 	.word	0x00000070
        /*0904*/ 	.short	0x010a
        /*0906*/ 	.byte	0xff
	.zero		1


	//   ....[128]....
        /*0908*/ 	.word	0x000096b0
        /*090c*/ 	.word	0x00000000
        /*0910*/ 	.word	0x00000078
        /*0914*/ 	.short	0x010a
        /*0916*/ 	.byte	0xff
	.zero		1


	//   ....[129]....
        /*0918*/ 	.word	0x00009710
        /*091c*/ 	.word	0x00000000
        /*0920*/ 	.word	0x00000060
        /*0924*/ 	.short	0x010a
        /*0926*/ 	.byte	0xff
	.zero		1


	//   ....[130]....
        /*0928*/ 	.word	0x00009770
        /*092c*/ 	.word	0x00000000
        /*0930*/ 	.word	0x00000068
        /*0934*/ 	.short	0x010a
        /*0936*/ 	.byte	0xff
	.zero		1


	//   ....[131]....
        /*0938*/ 	.word	0x000097d0
        /*093c*/ 	.word	0x00000000
        /*0940*/ 	.word	0x00000070
        /*0944*/ 	.short	0x010a
        /*0946*/ 	.byte	0xff
	.zero		1


	//   ....[132]....
        /*0948*/ 	.word	0x00009820
        /*094c*/ 	.word	0x00000000
        /*0950*/ 	.word	0x00000090
        /*0954*/ 	.short	0x010a
        /*0956*/ 	.byte	0xff
	.zero		1


	//   ....[133]....
        /*0958*/ 	.word	0x00009880
        /*095c*/ 	.word	0x00000000
        /*0960*/ 	.word	0x00000040
        /*0964*/ 	.short	0x010a
        /*0966*/ 	.byte	0xff
	.zero		1


	//   ....[134]....
        /*0968*/ 	.word	0x000098d0
        /*096c*/ 	.word	0x00000040
        /*0970*/ 	.word	0x000000b0
        /*0974*/ 	.short	0x010a
        /*0976*/ 	.byte	0xff
	.zero		1


	//   ....[135]....
        /*0978*/ 	.word	0x00009920
        /*097c*/ 	.word	0x00000002
        /*0980*/ 	.word	0x00000040
        /*0984*/ 	.short	0x010a
        /*0986*/ 	.byte	0xff
	.zero		1


	//   ....[136]....
        /*0988*/ 	.word	0x00009970
        /*098c*/ 	.word	0x00000000
        /*0990*/ 	.word	0x00000040
        /*0994*/ 	.short	0x010a
        /*0996*/ 	.byte	0xff
	.zero		1


	//   ....[137]....
        /*0998*/ 	.word	0x000099c0
        /*099c*/ 	.word	0x00000002
        /*09a0*/ 	.word	0x00000040
        /*09a4*/ 	.short	0x010a
        /*09a6*/ 	.byte	0xff
	.zero		1


	//----- nvinfo : EIATTR_NUM_MBARRIERS
	.align		4
.L_47:
        /*09a8*/ 	.byte	0x03, 0x38
        /*09aa*/ 	.short	0x0022


	//----- nvinfo : EIATTR_EXIT_INSTR_OFFSETS
	.align		4
        /*09ac*/ 	.byte	0x04, 0x1c
        /*09ae*/ 	.short	(.L_49 - .L_48)


	//   ....[0]....
.L_48:
        /*09b0*/ 	.word	0x00002500


	//   ....[1]....
        /*09b4*/ 	.word	0x000029f0


	//   ....[2]....
        /*09b8*/ 	.word	0x00002a50


	//   ....[3]....
        /*09bc*/ 	.word	0x000039b0


	//   ....[4]....
        /*09c0*/ 	.word	0x000049e0


	//   ....[5]....
        /*09c4*/ 	.word	0x00004a20


	//   ....[6]....
        /*09c8*/ 	.word	0x00008d30


	//   ....[7]....
        /*09cc*/ 	.word	0x00008db0


	//   ....[8]....
        /*09d0*/ 	.word	0x00008de0


	//   ....[9]....
        /*09d4*/ 	.word	0x00008e50


	//----- nvinfo : EIATTR_MAX_THREADS
	.align		4
.L_49:
        /*09d8*/ 	.byte	0x04, 0x05
        /*09da*/ 	.short	(.L_51 - .L_50)
.L_50:
        /*09dc*/ 	.word	0x00000100
        /*09e0*/ 	.word	0x00000001
        /*09e4*/ 	.word	0x00000001


	//----- nvinfo : EIATTR_CRS_STACK_SIZE
	.align		4
.L_51:
        /*09e8*/ 	.byte	0x04, 0x1e
        /*09ea*/ 	.short	(.L_53 - .L_52)
.L_52:
        /*09ec*/ 	.word	0x00000000


	//----- nvinfo : EIATTR_CBANK_PARAM_SIZE
	.align		4
.L_53:
        /*09f0*/ 	.byte	0x03, 0x19
        /*09f2*/ 	.short	0x0800


	//----- nvinfo : EIATTR_PARAM_CBANK
	.align		4
        /*09f4*/ 	.byte	0x04, 0x0a
        /*09f6*/ 	.short	(.L_55 - .L_54)
	.align		4
.L_54:
        /*09f8*/ 	.word	index@(.nv.constant0._ZN7cutlass13device_kernelINS_4gemm6kernel13GemmUniversalIN4cute5tupleIJiiiiEEENS1_10collective13CollectiveMmaINS1_35MainloopSm100TmaUmmaWarpSpecializedILi4ELi2ELi4ENS5_IJNS4_1CILi1EEESB_SB_EEEEENS5_IJNSA_ILi64EEENSA_ILi256EEESE_EEENS_10bfloat16_tENS5_IJlSB_lEEESH_SI_NS4_8TiledMMAINS4_8MMA_AtomIJNS4_20SM100_MMA_F16BF16_SSISH_SH_fLi64ELi256ELNS4_4UMMA5MajorE0ELSN_0ELNSM_7ScaleInE0ELSO_0EEEEEENS4_6LayoutISC_NS5_IJNSA_ILi0EEESS_SS_EEEEENS5_IJNS4_10UnderscoreESV_SV_EEEEENS4_13SM90_TMA_LOADENS4_14ComposedLayoutINS4_7SwizzleILi3ELi4ELi3EEENS4_18smem_ptr_flag_bitsILi16EEENSR_INS5_IJNSA_ILi8EEESE_EEENS5_IJSE_SB_EEEEEEEvNS4_8identityESY_S18_vS19_EENS_8epilogue10collective18CollectiveEpilogueINS1B_23Sm100TmaWarpSpecializedILi4ELi2ELi32ELb1ELb0EEEJSG_NS5_IJNSR_ISE_SB_EES1G_EEESH_SI_SH_SI_NS1B_6fusion15FusionCallbacksIS1F_NS1I_17LinearCombinationISH_fSH_fLNS_15FloatRoundStyleE2EEESG_S1H_JEEENS4_5SM1004TMEM4LOAD26SM100_TMEM_LOAD_16dp256b8xESY_S18_NS4_17SM75_U32x4_LDSM_NENS4_14SM90_TMA_STOREES18_NS4_17SM90_U32x4_STSM_NENS4_39AutoVectorizingCopyWithAssumedAlignmentILi128EEEEEEvvEEEEvNT_6ParamsE)
        /*09fc*/ 	.short	0x0380
        /*09fe*/ 	.short	0x0800


	//----- nvinfo : EIATTR_SW_WAR
	.align		4
.L_55:
        /*0a00*/ 	.byte	0x04, 0x36
        /*0a02*/ 	.short	(.L_57 - .L_56)
.L_56:
        /*0a04*/ 	.word	0x00000008
.L_57:


//--------------------- .nv.callgraph             --------------------------
	.section	.nv.callgraph,"",@"SHT_CUDA_CALLGRAPH"
	.align	4
	.sectionentsize	8
	.align		4
        /*0000*/ 	.word	0x00000000
	.align		4
        /*0004*/ 	.word	0xffffffff
	.align		4
        /*0008*/ 	.word	index@(_ZN7cutlass13device_kernelINS_4gemm6kernel13GemmUniversalIN4cute5tupleIJiiiiEEENS1_10collective13CollectiveMmaINS1_35MainloopSm100TmaUmmaWarpSpecializedILi4ELi2ELi4ENS5_IJNS4_1CILi1EEESB_SB_EEEEENS5_IJNSA_ILi64EEENSA_ILi256EEESE_EEENS_10bfloat16_tENS5_IJlSB_lEEESH_SI_NS4_8TiledMMAINS4_8MMA_AtomIJNS4_20SM100_MMA_F16BF16_SSISH_SH_fLi64ELi256ELNS4_4UMMA5MajorE0ELSN_0ELNSM_7ScaleInE0ELSO_0EEEEEENS4_6LayoutISC_NS5_IJNSA_ILi0EEESS_SS_EEEEENS5_IJNS4_10UnderscoreESV_SV_EEEEENS4_13SM90_TMA_LOADENS4_14ComposedLayoutINS4_7SwizzleILi3ELi4ELi3EEENS4_18smem_ptr_flag_bitsILi16EEENSR_INS5_IJNSA_ILi8EEESE_EEENS5_IJSE_SB_EEEEEEEvNS4_8identityESY_S18_vS19_EENS_8epilogue10collective18CollectiveEpilogueINS1B_23Sm100TmaWarpSpecializedILi4ELi2ELi32ELb1ELb0EEEJSG_NS5_IJNSR_ISE_SB_EES1G_EEESH_SI_SH_SI_NS1B_6fusion15FusionCallbacksIS1F_NS1I_17LinearCombinationISH_fSH_fLNS_15FloatRoundStyleE2EEESG_S1H_JEEENS4_5SM1004TMEM4LOAD26SM100_TMEM_LOAD_16dp256b8xESY_S18_NS4_17SM75_U32x4_LDSM_NENS4_14SM90_TMA_STOREES18_NS4_17SM90_U32x4_STSM_NENS4_39AutoVectorizingCopyWithAssumedAlignmentILi128EEEEEEvvEEEEvNT_6ParamsE)
	.align		4
        /*000c*/ 	.word	index@(__assertfail)
	.align		4
        /*0010*/ 	.word	0x00000000
	.align		4
        /*0014*/ 	.word	0xfffffffe
	.align		4
        /*0018*/ 	.word	0x00000000
	.align		4
        /*001c*/ 	.word	0xfffffffd
	.align		4
        /*0020*/ 	.word	0x00000000
	.align		4
        /*0024*/ 	.word	0xfffffffc


//--------------------- .nv.constant4             --------------------------
	.section	.nv.constant4,"a",@progbits
	.align	8
	.align		8
.nv.constant4:
        /*0000*/ 	.dword	__assertfail
	.align		8
        /*0008*/ 	.dword	__unnamed_1
	.align		8
        /*0010*/ 	.dword	__unnamed_2
	.align		8
        /*0018*/ 	.dword	_ZN39_INTERNAL_52238fd1_4_k_cu_c5779294_72624cuda3std3__45__cpo5beginE
	.align		8
        /*0020*/ 	.dword	_ZN39_INTERNAL_52238fd1_4_k_cu_c5779294_72624cuda3std3__45__cpo3endE
	.align		8
        /*0028*/ 	.dword	_ZN39_INTERNAL_52238fd1_4_k_cu_c5779294_72624cuda3std3__45__cpo6cbeginE
	.align		8
        /*0030*/ 	.dword	_ZN39_INTERNAL_52238fd1_4_k_cu_c5779294_72624cuda3std3__45__cpo4cendE
	.align		8
        /*0038*/ 	.dword	_ZN39_INTERNAL_52238fd1_4_k_cu_c5779294_72624cuda3std3__441_GLOBAL__N__52238fd1_4_k_cu_c5779294_72626ignoreE
	.align		8
        /*0040*/ 	.dword	_ZN39_INTERNAL_52238fd1_4_k_cu_c5779294_72624cuda3std3__419piecewise_constructE
	.align		8
        /*0048*/ 	.dword	_ZN39_INTERNAL_52238fd1_4_k_cu_c5779294_72624cuda3std3__48in_placeE
	.align		8
        /*0050*/ 	.dword	_ZN39_INTERNAL_52238fd1_4_k_cu_c5779294_72624cuda3std6ranges3__45__cpo4swapE
	.align		8
        /*0058*/ 	.dword	_ZN39_INTERNAL_52238fd1_4_k_cu_c5779294_72624cuda3std6ranges3__45__cpo9iter_moveE
	.align		8
        /*0060*/ 	.dword	_ZN39_INTERNAL_52238fd1_4_k_cu_c5779294_72624cute7productE
	.align		8
        /*0068*/ 	.dword	_ZN39_INTERNAL_52238fd1_4_k_cu_c5779294_72624cute1_E
	.align		8
        /*0070*/ 	.dword	$str$25
	.align		8
        /*0078*/ 	.dword	$str$26
	.align		8
        /*0080*/ 	.dword	$str$27
	.align		8
        /*0088*/ 	.dword	$str$28


//--------------------- .text._ZN7cutlass13device_kernelINS_4gemm6kernel13GemmUniversalIN4cute5tupleIJiiiiEEENS1_10collective13CollectiveMmaINS1_35MainloopSm100TmaUmmaWarpSpecializedILi4ELi2ELi4ENS5_IJNS4_1CILi1EEESB_SB_EEEEENS5_IJNSA_ILi64EEENSA_ILi256EEESE_EEENS_10bfloat16_tENS5_IJlSB_lEEESH_SI_NS4_8TiledMMAINS4_8MMA_AtomIJNS4_20SM100_MMA_F16BF16_SSISH_SH_fLi64ELi256ELNS4_4UMMA5MajorE0ELSN_0ELNSM_7ScaleInE0ELSO_0EEEEEENS4_6LayoutISC_NS5_IJNSA_ILi0EEESS_SS_EEEEENS5_IJNS4_10UnderscoreESV_SV_EEEEENS4_13SM90_TMA_LOADENS4_14ComposedLayoutINS4_7SwizzleILi3ELi4ELi3EEENS4_18smem_ptr_flag_bitsILi16EEENSR_INS5_IJNSA_ILi8EEESE_EEENS5_IJSE_SB_EEEEEEEvNS4_8identityESY_S18_vS19_EENS_8epilogue10collective18CollectiveEpilogueINS1B_23Sm100TmaWarpSpecializedILi4ELi2ELi32ELb1ELb0EEEJSG_NS5_IJNSR_ISE_SB_EES1G_EEESH_SI_SH_SI_NS1B_6fusion15FusionCallbacksIS1F_NS1I_17LinearCombinationISH_fSH_fLNS_15FloatRoundStyleE2EEESG_S1H_JEEENS4_5SM1004TMEM4LOAD26SM100_TMEM_LOAD_16dp256b8xESY_S18_NS4_17SM75_U32x4_LDSM_NENS4_14SM90_TMA_STOREES18_NS4_17SM90_U32x4_STSM_NENS4_39AutoVectorizingCopyWithAssumedAlignmentILi128EEEEEEvvEEEEvNT_6ParamsE --------------------------
	.section	.text._ZN7cutlass13device_kernelINS_4gemm6kernel13GemmUniversalIN4cute5tupleIJiiiiEEENS1_10collective13CollectiveMmaINS1_35MainloopSm100TmaUmmaWarpSpecializedILi4ELi2ELi4ENS5_IJNS4_1CILi1EEESB_SB_EEEEENS5_IJNSA_ILi64EEENSA_ILi256EEESE_EEENS_10bfloat16_tENS5_IJlSB_lEEESH_SI_NS4_8TiledMMAINS4_8MMA_AtomIJNS4_20SM100_MMA_F16BF16_SSISH_SH_fLi64ELi256ELNS4_4UMMA5MajorE0ELSN_0ELNSM_7ScaleInE0ELSO_0EEEEEENS4_6LayoutISC_NS5_IJNSA_ILi0EEESS_SS_EEEEENS5_IJNS4_10UnderscoreESV_SV_EEEEENS4_13SM90_TMA_LOADENS4_14ComposedLayoutINS4_7SwizzleILi3ELi4ELi3EEENS4_18smem_ptr_flag_bitsILi16EEENSR_INS5_IJNSA_ILi8EEESE_EEENS5_IJSE_SB_EEEEEEEvNS4_8identityESY_S18_vS19_EENS_8epilogue10collective18CollectiveEpilogueINS1B_23Sm100TmaWarpSpecializedILi4ELi2ELi32ELb1ELb0EEEJSG_NS5_IJNSR_ISE_SB_EES1G_EEESH_SI_SH_SI_NS1B_6fusion15FusionCallbacksIS1F_NS1I_17LinearCombinationISH_fSH_fLNS_15FloatRoundStyleE2EEESG_S1H_JEEENS4_5SM1004TMEM4LOAD26SM100_TMEM_LOAD_16dp256b8xESY_S18_NS4_17SM75_U32x4_LDSM_NENS4_14SM90_TMA_STOREES18_NS4_17SM90_U32x4_STSM_NENS4_39AutoVectorizingCopyWithAssumedAlignmentILi128EEEEEEvvEEEEvNT_6ParamsE,"ax",@progbits
	.align	128
.text._ZN7cutlass13device_kernelINS_4gemm6kernel13GemmUniversalIN4cute5tupleIJiiiiEEENS1_10collective13CollectiveMmaINS1_35MainloopSm100TmaUmmaWarpSpecializedILi4ELi2ELi4ENS5_IJNS4_1CILi1EEESB_SB_EEEEENS5_IJNSA_ILi64EEENSA_ILi256EEESE_EEENS_10bfloat16_tENS5_IJlSB_lEEESH_SI_NS4_8TiledMMAINS4_8MMA_AtomIJNS4_20SM100_MMA_F16BF16_SSISH_SH_fLi64ELi256ELNS4_4UMMA5MajorE0ELSN_0ELNSM_7ScaleInE0ELSO_0EEEEEENS4_6LayoutISC_NS5_IJNSA_ILi0EEESS_SS_EEEEENS5_IJNS4_10UnderscoreESV_SV_EEEEENS4_13SM90_TMA_LOADENS4_14ComposedLayoutINS4_7SwizzleILi3ELi4ELi3EEENS4_18smem_ptr_flag_bitsILi16EEENSR_INS5_IJNSA_ILi8EEESE_EEENS5_IJSE_SB_EEEEEEEvNS4_8identityESY_S18_vS19_EENS_8epilogue10collective18CollectiveEpilogueINS1B_23Sm100TmaWarpSpecializedILi4ELi2ELi32ELb1ELb0EEEJSG_NS5_IJNSR_ISE_SB_EES1G_EEESH_SI_SH_SI_NS1B_6fusion15FusionCallbacksIS1F_NS1I_17LinearCombinationISH_fSH_fLNS_15FloatRoundStyleE2EEESG_S1H_JEEENS4_5SM1004TMEM4LOAD26SM100_TMEM_LOAD_16dp256b8xESY_S18_NS4_17SM75_U32x4_LDSM_NENS4_14SM90_TMA_STOREES18_NS4_17SM90_U32x4_STSM_NENS4_39AutoVectorizingCopyWithAssumedAlignmentILi128EEEEEEvvEEEEvNT_6ParamsE:
        .type           _ZN7cutlass13device_kernelINS_4gemm6kernel13GemmUniversalIN4cute5tupleIJiiiiEEENS1_10collective13CollectiveMmaINS1_35MainloopSm100TmaUmmaWarpSpecializedILi4ELi2ELi4ENS5_IJNS4_1CILi1EEESB_SB_EEEEENS5_IJNSA_ILi64EEENSA_ILi256EEESE_EEENS_10bfloat16_tENS5_IJlSB_lEEESH_SI_NS4_8TiledMMAINS4_8MMA_AtomIJNS4_20SM100_MMA_F16BF16_SSISH_SH_fLi64ELi256ELNS4_4UMMA5MajorE0ELSN_0ELNSM_7ScaleInE0ELSO_0EEEEEENS4_6LayoutISC_NS5_IJNSA_ILi0EEESS_SS_EEEEENS5_IJNS4_10UnderscoreESV_SV_EEEEENS4_13SM90_TMA_LOADENS4_14ComposedLayoutINS4_7SwizzleILi3ELi4ELi3EEENS4_18smem_ptr_flag_bitsILi16EEENSR_INS5_IJNSA_ILi8EEESE_EEENS5_IJSE_SB_EEEEEEEvNS4_8identityESY_S18_vS19_EENS_8epilogue10collective18CollectiveEpilogueINS1B_23Sm100TmaWarpSpecializedILi4ELi2ELi32ELb1ELb0EEEJSG_NS5_IJNSR_ISE_SB_EES1G_EEESH_SI_SH_SI_NS1B_6fusion15FusionCallbacksIS1F_NS1I_17LinearCombinationISH_fSH_fLNS_15FloatRoundStyleE2EEESG_S1H_JEEENS4_5SM1004TMEM4LOAD26SM100_TMEM_LOAD_16dp256b8xESY_S18_NS4_17SM75_U32x4_LDSM_NENS4_14SM90_TMA_STOREES18_NS4_17SM90_U32x4_STSM_NENS4_39AutoVectorizingCopyWithAssumedAlignmentILi128EEEEEEvvEEEEvNT_6ParamsE,@function
        .size           _ZN7cutlass13device_kernelINS_4gemm6kernel13GemmUniversalIN4cute5tupleIJiiiiEEENS1_10collective13CollectiveMmaINS1_35MainloopSm100TmaUmmaWarpSpecializedILi4ELi2ELi4ENS5_IJNS4_1CILi1EEESB_SB_EEEEENS5_IJNSA_ILi64EEENSA_ILi256EEESE_EEENS_10bfloat16_tENS5_IJlSB_lEEESH_SI_NS4_8TiledMMAINS4_8MMA_AtomIJNS4_20SM100_MMA_F16BF16_SSISH_SH_fLi64ELi256ELNS4_4UMMA5MajorE0ELSN_0ELNSM_7ScaleInE0ELSO_0EEEEEENS4_6LayoutISC_NS5_IJNSA_ILi0EEESS_SS_EEEEENS5_IJNS4_10UnderscoreESV_SV_EEEEENS4_13SM90_TMA_LOADENS4_14ComposedLayoutINS4_7SwizzleILi3ELi4ELi3EEENS4_18smem_ptr_flag_bitsILi16EEENSR_INS5_IJNSA_ILi8EEESE_EEENS5_IJSE_SB_EEEEEEEvNS4_8identityESY_S18_vS19_EENS_8epilogue10collective18CollectiveEpilogueINS1B_23Sm100TmaWarpSpecializedILi4ELi2ELi32ELb1ELb0EEEJSG_NS5_IJNSR_ISE_SB_EES1G_EEESH_SI_SH_SI_NS1B_6fusion15FusionCallbacksIS1F_NS1I_17LinearCombinationISH_fSH_fLNS_15FloatRoundStyleE2EEESG_S1H_JEEENS4_5SM1004TMEM4LOAD26SM100_TMEM_LOAD_16dp256b8xESY_S18_NS4_17SM75_U32x4_LDSM_NENS4_14SM90_TMA_STOREES18_NS4_17SM90_U32x4_STSM_NENS4_39AutoVectorizingCopyWithAssumedAlignmentILi128EEEEEEvvEEEEvNT_6ParamsE,(.L_x_176 - _ZN7cutlass13device_kernelINS_4gemm6kernel13GemmUniversalIN4cute5tupleIJiiiiEEENS1_10collective13CollectiveMmaINS1_35MainloopSm100TmaUmmaWarpSpecializedILi4ELi2ELi4ENS5_IJNS4_1CILi1EEESB_SB_EEEEENS5_IJNSA_ILi64EEENSA_ILi256EEESE_EEENS_10bfloat16_tENS5_IJlSB_lEEESH_SI_NS4_8TiledMMAINS4_8MMA_AtomIJNS4_20SM100_MMA_F16BF16_SSISH_SH_fLi64ELi256ELNS4_4UMMA5MajorE0ELSN_0ELNSM_7ScaleInE0ELSO_0EEEEEENS4_6LayoutISC_NS5_IJNSA_ILi0EEESS_SS_EEEEENS5_IJNS4_10UnderscoreESV_SV_EEEEENS4_13SM90_TMA_LOADENS4_14ComposedLayoutINS4_7SwizzleILi3ELi4ELi3EEENS4_18smem_ptr_flag_bitsILi16EEENSR_INS5_IJNSA_ILi8EEESE_EEENS5_IJSE_SB_EEEEEEEvNS4_8identityESY_S18_vS19_EENS_8epilogue10collective18CollectiveEpilogueINS1B_23Sm100TmaWarpSpecializedILi4ELi2ELi32ELb1ELb0EEEJSG_NS5_IJNSR_ISE_SB_EES1G_EEESH_SI_SH_SI_NS1B_6fusion15FusionCallbacksIS1F_NS1I_17LinearCombinationISH_fSH_fLNS_15FloatRoundStyleE2EEESG_S1H_JEEENS4_5SM1004TMEM4LOAD26SM100_TMEM_LOAD_16dp256b8xESY_S18_NS4_17SM75_U32x4_LDSM_NENS4_14SM90_TMA_STOREES18_NS4_17SM90_U32x4_STSM_NENS4_39AutoVectorizingCopyWithAssumedAlignmentILi128EEEEEEvvEEEEvNT_6ParamsE)
        .other          _ZN7cutlass13device_kernelINS_4gemm6kernel13GemmUniversalIN4cute5tupleIJiiiiEEENS1_10collective13CollectiveMmaINS1_35MainloopSm100TmaUmmaWarpSpecializedILi4ELi2ELi4ENS5_IJNS4_1CILi1EEESB_SB_EEEEENS5_IJNSA_ILi64EEENSA_ILi256EEESE_EEENS_10bfloat16_tENS5_IJlSB_lEEESH_SI_NS4_8TiledMMAINS4_8MMA_AtomIJNS4_20SM100_MMA_F16BF16_SSISH_SH_fLi64ELi256ELNS4_4UMMA5MajorE0ELSN_0ELNSM_7ScaleInE0ELSO_0EEEEEENS4_6LayoutISC_NS5_IJNSA_ILi0EEESS_SS_EEEEENS5_IJNS4_10UnderscoreESV_SV_EEEEENS4_13SM90_TMA_LOADENS4_14ComposedLayoutINS4_7SwizzleILi3ELi4ELi3EEENS4_18smem_ptr_flag_bitsILi16EEENSR_INS5_IJNSA_ILi8EEESE_EEENS5_IJSE_SB_EEEEEEEvNS4_8identityESY_S18_vS19_EENS_8epilogue10collective18CollectiveEpilogueINS1B_23Sm100TmaWarpSpecializedILi4ELi2ELi32ELb1ELb0EEEJSG_NS5_IJNSR_ISE_SB_EES1G_EEESH_SI_SH_SI_NS1B_6fusion15FusionCallbacksIS1F_NS1I_17LinearCombinationISH_fSH_fLNS_15FloatRoundStyleE2EEESG_S1H_JEEENS4_5SM1004TMEM4LOAD26SM100_TMEM_LOAD_16dp256b8xESY_S18_NS4_17SM75_U32x4_LDSM_NENS4_14SM90_TMA_STOREES18_NS4_17SM90_U32x4_STSM_NENS4_39AutoVectorizingCopyWithAssumedAlignmentILi128EEEEEEvvEEEEvNT_6ParamsE,@"STO_CUDA_ENTRY STV_DEFAULT"
_ZN7cutlass13device_kernelINS_4gemm6kernel13GemmUniversalIN4cute5tupleIJiiiiEEENS1_10collective13CollectiveMmaINS1_35MainloopSm100TmaUmmaWarpSpecializedILi4ELi2ELi4ENS5_IJNS4_1CILi1EEESB_SB_EEEEENS5_IJNSA_ILi64EEENSA_ILi256EEESE_EEENS_10bfloat16_tENS5_IJlSB_lEEESH_SI_NS4_8TiledMMAINS4_8MMA_AtomIJNS4_20SM100_MMA_F16BF16_SSISH_SH_fLi64ELi256ELNS4_4UMMA5MajorE0ELSN_0ELNSM_7ScaleInE0ELSO_0EEEEEENS4_6LayoutISC_NS5_IJNSA_ILi0EEESS_SS_EEEEENS5_IJNS4_10UnderscoreESV_SV_EEEEENS4_13SM90_TMA_LOADENS4_14ComposedLayoutINS4_7SwizzleILi3ELi4ELi3EEENS4_18smem_ptr_flag_bitsILi16EEENSR_INS5_IJNSA_ILi8EEESE_EEENS5_IJSE_SB_EEEEEEEvNS4_8identityESY_S18_vS19_EENS_8epilogue10collective18CollectiveEpilogueINS1B_23Sm100TmaWarpSpecializedILi4ELi2ELi32ELb1ELb0EEEJSG_NS5_IJNSR_ISE_SB_EES1G_EEESH_SI_SH_SI_NS1B_6fusion15FusionCallbacksIS1F_NS1I_17LinearCombinationISH_fSH_fLNS_15FloatRoundStyleE2EEESG_S1H_JEEENS4_5SM1004TMEM4LOAD26SM100_TMEM_LOAD_16dp256b8xESY_S18_NS4_17SM75_U32x4_LDSM_NENS4_14SM90_TMA_STOREES18_NS4_17SM90_U32x4_STSM_NENS4_39AutoVectorizingCopyWithAssumedAlignmentILi128EEEEEEvvEEEEvNT_6ParamsE:
[----:B------:R-:W1:Y:S01]  /*0000*/  LDC R1, c[0x0][0x37c] ;  /* 0x0000df00ff017b82 */ /* 0x000e620000000800 */
[----:B------:R-:W2:Y:S01]  /*0010*/  S2R R101, SR_TID.X ;  /* 0x0000000000657919 */ /* 0x000ea20000002100 */
[----:B------:R-:W3:Y:S01]  /*0020*/  LDCU.64 UR4, c[0x0][0x890] ;  /* 0x00011200ff0477ac */ /* 0x000ee20008000a00 */
[----:B------:R-:W-:Y:S02]  /*0030*/  PRMT R88, RZ, 0x7610, R88 ;  /* 0x00007610ff587816 */ /* 0x000fe40000000058 */
[----:B------:R-:W-:Y:S01]  /*0040*/  ELECT P5, URZ, PT ;  /* 0x0000000000ff782f */ /* 0x000fe200038a0000 */
[----:B------:R-:W4:Y:S01]  /*0050*/  LDCU.64 UR46, c[0x0][0x358] ;  /* 0x00006b00ff2e77ac */ /* 0x000f220008000a00 */
[----:B---3--:R-:W-:-:S04]  /*0060*/  UISETP.NE.U32.AND UP0, UPT, UR4, URZ, UPT ;  /* 0x000000ff0400728c */ /* 0x008fc8000bf05070 */
[----:B------:R-:W-:Y:S01]  /*0070*/  UISETP.NE.AND.EX UP0, UPT, UR5, URZ, UPT, UP0 ;  /* 0x000000ff0500728c */ /* 0x000fe2000bf05300 */
[----:B--2---:R-:W-:-:S05]  /*0080*/  SHF.R.U32.HI R93, RZ, 0x5, R101 ;  /* 0x00000005ff5d7819 */ /* 0x004fca0000011665 */
[----:B------:R-:W2:Y:S02]  /*0090*/  SHFL.IDX PT, R0, R93, RZ, 0x1f ;  /* 0x00001fff5d007589 */ /* 0x000ea400000e0000 */
[----:B--2---:R-:W-:Y:S01]  /*00a0*/  R2UR UR8, R0 ;  /* 0x00000000000872ca */ /* 0x004fe200000e0000 */
[----:B-1--4-:R-:W-:-:S14]  /*00b0*/  BRA.U UP0, `(.L_x_0) ;  /* 0x00000001002c7547 */ /* 0x012fdc000b800000 */
[----:B------:R-:W1:Y:S02]  /*00c0*/  LDCU.64 UR6, c[0x0][0x888] ;  /* 0x00011100ff0677ac */ /* 0x000e640008000a00 */
[----:B-1----:R-:W-:-:S04]  /*00d0*/  UISETP.NE.U32.AND UP0, UPT, UR6, URZ, UPT ;  /* 0x000000ff0600728c */ /* 0x002fc8000bf05070 */
[----:B------:R-:W-:-:S09]  /*00e0*/  UISETP.NE.AND.EX UP0, UPT, UR7, URZ, UPT, UP0 ;  /* 0x000000ff0700728c */ /* 0x000fd2000bf05300 */
[----:B------:R-:W-:Y:S05]  /*00f0*/  BRA.U !UP0, `(.L_x_1) ;  /* 0x0000000108107547 */ /* 0x000fea000b800000 */
[----:B------:R-:W1:Y:S02]  /*0100*/  LDC.64 R2, c[0x0][0x888] ;  /* 0x00022200ff027b82 */ /* 0x000e640000000a00 */
[----:B-1----:R1:W5:Y:S01]  /*0110*/  LDG.E R49, desc[UR46][R2.64] ;  /* 0x0000002e02317981 */ /* 0x002362000c1e1900 */
[----:B------:R-:W-:Y:S01]  /*0120*/  HFMA2 R88, -RZ, RZ, 0, 5.9604644775390625e-08 ;  /* 0x00000001ff587431 */ /* 0x000fe200000001ff */
[----:B------:R-:W-:Y:S05]  /*0130*/  BRA `(.L_x_0) ;  /* 0x00000000000c7947 */ /* 0x000fea0003800000 */
.L_x_1:
[----:B------:R-:W1:Y:S01]  /*0140*/  LDCU UR6, c[0x0][0x880] ;  /* 0x00011000ff0677ac */ /* 0x000e620008000800 */
[----:B------:R-:W-:Y:S01]  /*0150*/  HFMA2 R88, -RZ, RZ, 0, 5.9604644775390625e-08 ;  /* 0x00000001ff587431 */ /* 0x000fe200000001ff */
[----:B-1----:R-:W-:-:S07]  /*0160*/  MOV R49, UR6 ;  /* 0x0000000600317c02 */ /* 0x002fce0008000f00 */
.L_x_0:
[----:B------:R-:W2:Y:S02]  /*0170*/  LDCU.64 UR6, c[0x0][0x8b0] ;  /* 0x00011600ff0677ac */ /* 0x000ea40008000a00 */
[----:B--2---:R-:W-:-:S04]  /*0180*/  UISETP.NE.U32.AND UP0, UPT, UR6, URZ, UPT ;  /* 0x000000ff0600728c */ /* 0x004fc8000bf05070 */
[----:B------:R-:W-:-:S09]  /*0190*/  UISETP.NE.AND.EX UP0, UPT, UR7, URZ, UPT, UP0 ;  /* 0x000000ff0700728c */ /* 0x000fd2000bf05300 */
[----:B------:R-:W-:Y:S05]  /*01a0*/  BRA.U UP0, `(.L_x_2) ;  /* 0x0000000100247547 */ /* 0x000fea000b800000 */
[----:B------:R-:W2:Y:S02]  /*01b0*/  LDCU.64 UR6, c[0x0][0x8a8] ;  /* 0x00011500ff0677ac */ /* 0x000ea40008000a00 */
[----:B--2---:R-:W-:-:S04]  /*01c0*/  UISETP.NE.U32.AND UP0, UPT, UR6, URZ, UPT ;  /* 0x000000ff0600728c */ /* 0x004fc8000bf05070 */
[----:B------:R-:W-:-:S09]  /*01d0*/  UISETP.NE.AND.EX UP0, UPT, UR7, URZ, UPT, UP0 ;  /* 0x000000ff0700728c */ /* 0x000fd2000bf05300 */
[----:B------:R-:W-:Y:S05]  /*01e0*/  BRA.U !UP0, `(.L_x_3) ;  /* 0x00000001080c7547 */ /* 0x000fea000b800000 */
[----:B-1----:R-:W1:Y:S02]  /*01f0*/  LDC.64 R2, c[0x0][0x8a8] ;  /* 0x00022a00ff027b82 */ /* 0x002e640000000a00 */
[----:B-1----:R2:W5:Y:S01]  /*0200*/  LDG.E R47, desc[UR46][R2.64] ;  /* 0x0000002e022f7981 */ /* 0x002562000c1e1900 */
[----:B------:R-:W-:Y:S05]  /*0210*/  BRA `(.L_x_2) ;  /* 0x0000000000087947 */ /* 0x000fea0003800000 */
.L_x_3:
[----:B------:R-:W2:Y:S02]  /*0220*/  LDCU UR6, c[0x0][0x8a0] ;  /* 0x00011400ff0677ac */ /* 0x000ea40008000800 */
[----:B--2---:R-:W-:Y:S02]  /*0230*/  MOV R47, UR6 ;  /* 0x00000006002f7c02 */ /* 0x004fe40008000f00 */
.L_x_2:
[----:B------:R-:W-:Y:S01]  /*0240*/  IMAD.U32 R0, RZ, RZ, UR8 ;  /* 0x00000008ff007e24 */ /* 0x000fe2000f8e00ff */
[----:B------:R-:W-:Y:S04]  /*0250*/  BSSY.RECONVERGENT B0, `(.L_x_4) ;  /* 0x000000c000007945 */ /* 0x000fe80003800200 */
[C---:B------:R-:W-:Y:S02]  /*0260*/  ISETP.NE.OR P1, PT, R0.reuse, 0x1, !P5 ;  /* 0x000000010000780c */ /* 0x040fe40006f25670 */
[----:B------:R-:W-:-:S11]  /*0270*/  ISETP.NE.OR P0, PT, R0, 0x3, !P5 ;  /* 0x000000030000780c */ /* 0x000fd60006f05670 */
[----:B------:R-:W-:Y:S05]  /*0280*/  @P1 BRA `(.L_x_5) ;  /* 0x0000000000201947 */ /* 0x000fea0003800000 */
[----:B------:R-:W3:Y:S02]  /*0290*/  LDCU.64 UR6, c[0x0][0x348] ;  /* 0x00006900ff0677ac */ /* 0x000ee40008000a00 */
[----:B---3--:R-:W-:Y:S02]  /*02a0*/  UIADD3 UR10, UP1, UPT, UR6, 0x80, URZ ;  /* 0x00000080060a7890 */ /* 0x008fe4000ff3e0ff */
[----:B------:R-:W-:Y:S02]  /*02b0*/  UIADD3 UR6, UP0, UPT, UR6, 0x180, URZ ;  /* 0x0000018006067890 */ /* 0x000fe4000ff1e0ff */
[----:B------:R-:W-:Y:S02]  /*02c0*/  UIADD3.X UR11, UPT, UPT, URZ, UR7, URZ, UP1, !UPT ;  /* 0x00000007ff0b7290 */ /* 0x000fe40008ffe4ff */
[----:B------:R-:W-:-:S07]  /*02d0*/  UIADD3.X UR7, UPT, UPT, URZ, UR7, URZ, UP0, !UPT ;  /* 0x00000007ff077290 */ /* 0x000fce00087fe4ff */
[----:B------:R3:W-:Y:S02]  /*02e0*/  UTMACCTL.PF [UR10] ;  /* 0x000000000a0079b9 */ /* 0x0007e40008040000 */
[----:B------:R3:W-:Y:S02]  /*02f0*/  UTMACCTL.PF [UR6] ;  /* 0x00000000060079b9 */ /* 0x0007e40008040000 */
[----:B---3--:R-:W-:Y:S01]  /*0300*/  NOP ;  /* 0x0000000000007918 */ /* 0x008fe20000000000 */
.L_x_5:
[----:B------:R-:W-:Y:S05]  /*0310*/  BSYNC.RECONVERGENT B0 ;  /* 0x0000000000007941 */ /* 0x000fea0003800200 */
.L_x_4:
[----:B------:R-:W-:Y:S04]  /*0320*/  BSSY.RECONVERGENT B0, `(.L_x_6) ;  /* 0x000000a000007945 */ /* 0x000fe80003800200 */
        /* <DEDUP_REMOVED lines=9> */
.L_x_7:
[----:B------:R-:W-:Y:S05]  /*03c0*/  BSYNC.RECONVERGENT B0 ;  /* 0x0000000000007941 */ /* 0x000fea0003800200 */
.L_x_6:
[----:B------:R-:W3:Y:S01]  /*03d0*/  LDCU.64 UR6, c[0x0][0x888] ;  /* 0x00011100ff0677ac */ /* 0x000ee20008000a00 */
[----:B------:R-:W-:Y:S02]  /*03e0*/  UISETP.EQ.U32.AND UP1, UPT, UR4, URZ, UPT ;  /* 0x000000ff0400728c */ /* 0x000fe4000bf22070 */
[----:B------:R-:W-:Y:S02]  /*03f0*/  UPLOP3.LUT UP2, UPT, UPT, UPT, UPT, 0x80, 0x8 ;  /* 0x000000000008789c */ /* 0x000fe40003f4f070 */
[----:B---3--:R-:W-:-:S04]  /*0400*/  UISETP.NE.U32.AND UP0, UPT, UR6, URZ, UPT ;  /* 0x000000ff0600728c */ /* 0x008fc8000bf05070 */
[----:B------:R-:W-:-:S04]  /*0410*/  UISETP.NE.AND.EX UP0, UPT, UR7, URZ, UPT, UP0 ;  /* 0x000000ff0700728c */ /* 0x000fc8000bf05300 */
[----:B------:R-:W-:-:S04]  /*0420*/  UISETP.EQ.OR.EX UP3, UPT, UR5, URZ, !UP0, UP1 ;  /* 0x000000ff0500728c */ /* 0x000fc8000c762710 */
[----:B------:R-:W-:-:S05]  /*0430*/  UP2UR UR50, UPR, URZ, 0x8 ;  /* 0x00000008ff327883 */ /* 0x000fca0008000000 */
[----:B------:R-:W-:Y:S07]  /*0440*/  BRA.U !UP3, `(.L_x_8) ;  /* 0x000000010b207547 */ /* 0x000fee000b800000 */
[----:B------:R-:W-:Y:S01]  /*0450*/  UISETP.NE.U32.AND UP2, UPT, UR4, URZ, UPT ;  /* 0x000000ff0400728c */ /* 0x000fe2000bf45070 */
[----:B-----5:R-:W-:Y:S01]  /*0460*/  FSETP.NEU.AND P0, PT, R49, RZ, PT ;  /* 0x000000ff3100720b */ /* 0x020fe20003f0d000 */
[----:B------:R-:W-:Y:S02]  /*0470*/  USEL UR4, URZ, 0xffffffff, UP0 ;  /* 0xffffffffff047887 */ /* 0x000fe40008000000 */
[----:B------:R-:W-:-:S10]  /*0480*/  UISETP.NE.AND.EX UP2, UPT, UR5, URZ, UPT, UP2 ;  /* 0x000000ff0500728c */ /* 0x000fd4000bf45320 */
[----:B------:R-:W-:Y:S01]  /*0490*/  VOTEU.ANY UP1, P0 ;  /* 0x0000000000ff7886 */ /* 0x000fe20000020100 */
[----:B------:R-:W-:-:S04]  /*04a0*/  @!UP2 USEL UR4, URZ, 0xffffffff, UP1 ;  /* 0xffffffffff04a887 */ /* 0x000fc80008800000 */
[----:B------:R-:W-:-:S04]  /*04b0*/  ULOP3.LUT UR4, UR4, 0x1, URZ, 0xc0, !UPT ;  /* 0x0000000104047892 */ /* 0x000fc8000f8ec0ff */
[----:B------:R-:W-:-:S11]  /*04c0*/  UISETP.NE.U32.AND UP2, UPT, UR4, 0x1, UPT ;  /* 0x000000010400788c */ /* 0x000fd6000bf45070 */
.L_x_8:
[----:B-12---:R-:W1:Y:S01]  /*04d0*/  SHFL.IDX PT, R2, R93, RZ, 0x1f ;  /* 0x00001fff5d027589 */ /* 0x006e6200000e0000 */
[----:B------:R-:W-:-:S04]  /*04e0*/  UISETP.NE.AND UP1, UPT, UR8, 0x2, UPT ;  /* 0x000000020800788c */ /* 0x000fc8000bf25270 */
[----:B------:R-:W-:Y:S01]  /*04f0*/  USEL UR6, URZ, 0x1, UP1 ;  /* 0x00000001ff067887 */ /* 0x000fe20008800000 */
[----:B-1----:R-:W-:-:S13]  /*0500*/  ISETP.NE.AND P0, PT, R2, RZ, PT ;  /* 0x000000ff0200720c */ /* 0x002fda0003f05270 */
[----:B------:R-:W-:Y:S05]  /*0510*/  @P0 BRA `(.L_x_9) ;  /* 0x0000000000480947 */ /* 0x000fea0003800000 */
[----:B------:R-:W1:Y:S01]  /*0520*/  S2UR UR5, SR_CgaCtaId ;  /* 0x00000000000579c3 */ /* 0x000e620000008800 */
[----:B------:R-:W-:Y:S01]  /*0530*/  UMOV UR7, 0x400 ;  /* 0x0000040000077882 */ /* 0x000fe20000000000 */
[----:B------:R-:W-:Y:S01]  /*0540*/  UMOV UR4, 0x1 ;  /* 0x0000000100047882 */ /* 0x000fe20000000000 */
[----:B------:R-:W-:Y:S01]  /*0550*/  ELECT P0, URZ, PT ;  /* 0x0000000000ff782f */ /* 0x000fe20003800000 */
[----:B------:R-:W-:-:S04]  /*0560*/  UIADD3 UR10, UPT, UPT, -UR4, 0x100000, URZ ;  /* 0x00100000040a7890 */ /* 0x000fc8000fffe1ff */
[----:B------:R-:W-:Y:S02]  /*0570*/  USHF.L.U32 UR11, UR10, 0xb, URZ ;  /* 0x0000000b0a0b7899 */ /* 0x000fe400080006ff */
[----:B------:R-:W-:Y:S02]  /*0580*/  USHF.L.U32 UR10, UR10, 0x1, URZ ;  /* 0x000000010a0a7899 */ /* 0x000fe400080006ff */
[----:B-1----:R-:W-:Y:S01]  /*0590*/  ULEA UR5, UR5, UR7, 0x18 ;  /* 0x0000000705057291 */ /* 0x002fe2000f8ec0ff */
[----:B------:R-:W1:Y:S11]  /*05a0*/  FENCE.VIEW.ASYNC.S ;  /* 0x00000000000073c6 */ /* 0x000e760000000000 */
[----:B-1----:R1:W2:Y:S01]  /*05b0*/  SYNCS.EXCH.64 URZ, [UR5], UR10 ;  /* 0x0000000a05ff75b2 */ /* 0x0022a20008000100 */
[----:B------:R1:W3:Y:S01]  /*05c0*/  SYNCS.EXCH.64 URZ, [UR5+0x20], UR10 ;  /* 0x0000200a05ff75b2 */ /* 0x0002e20008000100 */
[----:B------:R1:W4:Y:S01]  /*05d0*/  SYNCS.EXCH.64 URZ, [UR5+0x8], UR10 ;  /* 0x0000080a05ff75b2 */ /* 0x0003220008000100 */
[----:B------:R1:W1:Y:S01]  /*05e0*/  SYNCS.EXCH.64 URZ, [UR5+0x28], UR10 ;  /* 0x0000280a05ff75b2 */ /* 0x0002620008000100 */
[----:B------:R1:W1:Y:S01]  /*05f0*/  SYNCS.EXCH.64 URZ, [UR5+0x10], UR10 ;  /* 0x0000100a05ff75b2 */ /* 0x0002620008000100 */
[----:B------:R1:W1:Y:S01]  /*0600*/  SYNCS.EXCH.64 URZ, [UR5+0x30], UR10 ;  /* 0x0000300a05ff75b2 */ /* 0x0002620008000100 */
[----:B------:R1:W1:Y:S01]  /*0610*/  SYNCS.EXCH.64 URZ, [UR5+0x18], UR10 ;  /* 0x0000180a05ff75b2 */ /* 0x0002620008000100 */
[----:B------:R1:W1:Y:S01]  /*0620*/  SYNCS.EXCH.64 URZ, [UR5+0x38], UR10 ;  /* 0x0000380a05ff75b2 */ /* 0x0002620008000100 */
[----:B------:R-:W-:Y:S01]  /*0630*/  NOP ;  /* 0x0000000000007918 */ /* 0x000fe20000000000 */
.L_x_9:
[----:B------:R-:W2:Y:S01]  /*0640*/  SHFL.IDX PT, R2, R93, RZ, 0x1f ;  /* 0x00001fff5d027589 */ /* 0x000ea200000e0000 */
[----:B------:R-:W-:Y:S01]  /*0650*/  NOP ;  /* 0x0000000000007918 */ /* 0x000fe20000000000 */
[----:B--2---:R-:W-:-:S13]  /*0660*/  ISETP.NE.AND P0, PT, R2, 0x1, PT ;  /* 0x000000010200780c */ /* 0x004fda0003f05270 */
[----:B------:R-:W-:Y:S05]  /*0670*/  @P0 BRA `(.L_x_10) ;  /* 0x0000000000580947 */ /* 0x000fea0003800000 */
[----:B------:R-:W2:Y:S01]  /*0680*/  S2UR UR7, SR_CgaCtaId ;  /* 0x00000000000779c3 */ /* 0x000ea20000008800 */
[----:B------:R-:W-:Y:S01]  /*0690*/  UMOV UR9, 0x400 ;  /* 0x0000040000097882 */ /* 0x000fe20000000000 */
[----:B-1----:R-:W-:Y:S01]  /*06a0*/  UMOV UR5, 0x20 ;  /* 0x0000002000057882 */ /* 0x002fe20000000000 */
[----:B------:R-:W-:Y:S01]  /*06b0*/  UMOV UR4, 0x80 ;  /* 0x0000008000047882 */ /* 0x000fe20000000000 */
[----:B------:R-:W-:-:S04]  /*06c0*/  UIADD3 UR10, UPT, UPT, -UR5, 0x100000, URZ ;  /* 0x00100000050a7890 */ /* 0x000fc8000fffe1ff */
[----:B------:R-:W-:Y:S02]  /*06d0*/  USHF.L.U32 UR11, UR10, 0xb, URZ ;  /* 0x0000000b0a0b7899 */ /* 0x000fe400080006ff */
[----:B------:R-:W-:Y:S02]  /*06e0*/  USHF.L.U32 UR10, UR10, 0x1, URZ ;  /* 0x000000010a0a7899 */ /* 0x000fe400080006ff */
[----:B------:R-:W-:-:S04]  /*06f0*/  UIADD3 UR4, UPT, UPT, -UR4, 0x100000, URZ ;  /* 0x0010000004047890 */ /* 0x000fc8000fffe1ff */
[----:B------:R-:W-:Y:S02]  /*0700*/  USHF.L.U32 UR5, UR4, 0xb, URZ ;  /* 0x0000000b04057899 */ /* 0x000fe400080006ff */
[----:B------:R-:W-:Y:S01]  /*0710*/  USHF.L.U32 UR4, UR4, 0x1, URZ ;  /* 0x0000000104047899 */ /* 0x000fe200080006ff */
[----:B------:R-:W-:Y:S01]  /*0720*/  ELECT P0, URZ, PT ;  /* 0x0000000000ff782f */ /* 0x000fe20003800000 */
[----:B--2---:R-:W-:Y:S01]  /*0730*/  ULEA UR7, UR7, UR9, 0x18 ;  /* 0x0000000907077291 */ /* 0x004fe2000f8ec0ff */
[----:B------:R-:W1:Y:S11]  /*0740*/  FENCE.VIEW.ASYNC.S ;  /* 0x00000000000073c6 */ /* 0x000e760000000000 */
[----:B-1----:R2:W1:Y:S01]  /*0750*/  SYNCS.EXCH.64 URZ, [UR7+0x40], UR10 ;  /* 0x0000400a07ff75b2 */ /* 0x0024620008000100 */
[----:B------:R2:W1:Y:S01]  /*0760*/  SYNCS.EXCH.64 URZ, [UR7+0x60], UR4 ;  /* 0x0000600407ff75b2 */ /* 0x0004620008000100 */
[----:B------:R2:W1:Y:S01]  /*0770*/  SYNCS.EXCH.64 URZ, [UR7+0x48], UR10 ;  /* 0x0000480a07ff75b2 */ /* 0x0004620008000100 */
[----:B------:R2:W1:Y:S01]  /*0780*/  SYNCS.EXCH.64 URZ, [UR7+0x68], UR4 ;  /* 0x0000680407ff75b2 */ /* 0x0004620008000100 */
[----:B------:R2:W1:Y:S01]  /*0790*/  SYNCS.EXCH.64 URZ, [UR7+0x50], UR10 ;  /* 0x0000500a07ff75b2 */ /* 0x0004620008000100 */
[----:B------:R2:W1:Y:S01]  /*07a0*/  SYNCS.EXCH.64 URZ, [UR7+0x70], UR4 ;  /* 0x0000700407ff75b2 */ /* 0x0004620008000100 */
[----:B------:R2:W1:Y:S01]  /*07b0*/  SYNCS.EXCH.64 URZ, [UR7+0x58], UR10 ;  /* 0x0000580a07ff75b2 */ /* 0x0004620008000100 */
[----:B------:R2:W1:Y:S02]  /*07c0*/  SYNCS.EXCH.64 URZ, [UR7+0x78], UR4 ;  /* 0x0000780407ff75b2 */ /* 0x0004640008000100 */
[----:B--2---:R-:W-:Y:S01]  /*07d0*/  NOP ;  /* 0x0000000000007918 */ /* 0x004fe20000000000 */
.L_x_10:
[----:B------:R-:W2:Y:S01]  /*07e0*/  SHFL.IDX PT, R2, R93, RZ, 0x1f ;  /* 0x00001fff5d027589 */ /* 0x000ea200000e0000 */
[----:B------:R-:W-:Y:S01]  /*07f0*/  NOP ;  /* 0x0000000000007918 */ /* 0x000fe20000000000 */
[----:B--2---:R-:W-:-:S13]  /*0800*/  ISETP.NE.AND P0, PT, R2, 0x3, PT ;  /* 0x000000030200780c */ /* 0x004fda0003f05270 */
[----:B------:R-:W-:Y:S05]  /*0810*/  @P0 BRA `(.L_x_11) ;  /* 0x0000000000300947 */ /* 0x000fea0003800000 */
[----:B-1----:R-:W1:Y:S01]  /*0820*/  S2UR UR5, SR_CgaCtaId ;  /* 0x00000000000579c3 */ /* 0x002e620000008800 */
        /* <DEDUP_REMOVED lines=8> */
[----:B-1----:R2:W1:Y:S01]  /*08b0*/  SYNCS.EXCH.64 URZ, [UR5+0x80], UR10 ;  /* 0x0000800a05ff75b2 */ /* 0x0024620008000100 */
[----:B------:R2:W1:Y:S02]  /*08c0*/  SYNCS.EXCH.64 URZ, [UR5+0x88], UR10 ;  /* 0x0000880a05ff75b2 */ /* 0x0004640008000100 */
[----:B--2---:R-:W-:Y:S01]  /*08d0*/  NOP ;  /* 0x0000000000007918 */ /* 0x004fe20000000000 */
.L_x_11:
[----:B------:R-:W2:Y:S01]  /*08e0*/  SHFL.IDX PT, R2, R93, RZ, 0x1f ;  /* 0x00001fff5d027589 */ /* 0x000ea200000e0000 */
[----:B------:R-:W-:Y:S01]  /*08f0*/  NOP ;  /* 0x0000000000007918 */ /* 0x000fe20000000000 */
[----:B--2---:R-:W-:-:S13]  /*0900*/  ISETP.NE.AND P0, PT, R2, 0x4, PT ;  /* 0x000000040200780c */ /* 0x004fda0003f05270 */
[----:B------:R-:W-:Y:S05]  /*0910*/  @P0 BRA `(.L_x_12) ;  /* 0x00000000004c0947 */ /* 0x000fea0003800000 */
[----:B-1----:R-:W1:Y:S01]  /*0920*/  S2UR UR5, SR_CgaCtaId ;  /* 0x00000000000579c3 */ /* 0x002e620000008800 */
[----:B------:R-:W-:Y:S01]  /*0930*/  UMOV UR9, 0x100 ;  /* 0x0000010000097882 */ /* 0x000fe20000000000 */
[----:B------:R-:W-:Y:S01]  /*0940*/  UMOV UR7, 0x400 ;  /* 0x0000040000077882 */ /* 0x000fe20000000000 */
[----:B------:R-:W-:Y:S01]  /*0950*/  USEL UR9, UR9, 0xe0, UP2 ;  /* 0x000000e009097887 */ /* 0x000fe20009000000 */
[----:B------:R-:W-:Y:S01]  /*0960*/  UMOV UR4, 0x1 ;  /* 0x0000000100047882 */ /* 0x000fe20000000000 */
[----:B------:R-:W-:Y:S01]  /*0970*/  ELECT P0, URZ, PT ;  /* 0x0000000000ff782f */ /* 0x000fe20003800000 */
[----:B------:R-:W-:-:S04]  /*0980*/  UIADD3 UR10, UPT, UPT, -UR4, 0x100000, URZ ;  /* 0x00100000040a7890 */ /* 0x000fc8000fffe1ff */
[----:B------:R-:W-:Y:S02]  /*0990*/  USHF.L.U32 UR11, UR10, 0xb, URZ ;  /* 0x0000000b0a0b7899 */ /* 0x000fe400080006ff */
[----:B------:R-:W-:Y:S02]  /*09a0*/  USHF.L.U32 UR10, UR10, 0x1, URZ ;  /* 0x000000010a0a7899 */ /* 0x000fe400080006ff */
[----:B------:R-:W-:-:S04]  /*09b0*/  UIADD3 UR12, UPT, UPT, -UR9, 0x100000, URZ ;  /* 0x00100000090c7890 */ /* 0x000fc8000fffe1ff */
[----:B------:R-:W-:Y:S02]  /*09c0*/  USHF.L.U32 UR13, UR12, 0xb, URZ ;  /* 0x0000000b0c0d7899 */ /* 0x000fe400080006ff */
[----:B------:R-:W-:Y:S02]  /*09d0*/  USHF.L.U32 UR12, UR12, 0x1, URZ ;  /* 0x000000010c0c7899 */ /* 0x000fe400080006ff */
[----:B-1----:R-:W-:Y:S01]  /*09e0*/  ULEA UR5, UR5, UR7, 0x18 ;  /* 0x0000000705057291 */ /* 0x002fe2000f8ec0ff */
[----:B------:R-:W1:Y:S11]  /*09f0*/  FENCE.VIEW.ASYNC.S ;  /* 0x00000000000073c6 */ /* 0x000e760000000000 */
[----:B-1----:R2:W1:Y:S01]  /*0a00*/  SYNCS.EXCH.64 URZ, [UR5+0x90], UR10 ;  /* 0x0000900a05ff75b2 */ /* 0x0024620008000100 */
[----:B------:R2:W1:Y:S01]  /*0a10*/  SYNCS.EXCH.64 URZ, [UR5+0xa0], UR12 ;  /* 0x0000a00c05ff75b2 */ /* 0x0004620008000100 */
[----:B------:R2:W1:Y:S01]  /*0a20*/  SYNCS.EXCH.64 URZ, [UR5+0x98], UR10 ;  /* 0x0000980a05ff75b2 */ /* 0x0004620008000100 */
[----:B------:R2:W1:Y:S02]  /*0a30*/  SYNCS.EXCH.64 URZ, [UR5+0xa8], UR12 ;  /* 0x0000a80c05ff75b2 */ /* 0x0004640008000100 */
[----:B--2---:R-:W-:Y:S01]  /*0a40*/  NOP ;  /* 0x0000000000007918 */ /* 0x004fe20000000000 */
.L_x_12:
        /* <DEDUP_REMOVED lines=26> */
.L_x_13:
        /* <DEDUP_REMOVED lines=18> */
.L_x_14:
[----:B-1----:R-:W1:Y:S01]  /*0d10*/  S2UR UR5, SR_CTAID.X ;  /* 0x00000000000579c3 */ /* 0x002e620000002500 */
[----:B------:R-:W-:-:S05]  /*0d20*/  CS2R.32 R87, SR_CgaSize ;  /* 0x0000000000577805 */ /* 0x000fca0000008a00 */
[----:B------:R-:W-:-:S05]  /*0d30*/  IMAD R87, R87, -0xa0, RZ ;  /* 0xffffff6057577824 */ /* 0x000fca00078e02ff */
[----:B------:R-:W-:-:S14]  /*0d40*/  R2UR UR9, R87 ;  /* 0x00000000570972ca */ /* 0x000fdc00000e0000 */
[----:B------:R-:W2:Y:S01]  /*0d50*/  LDCU UR9, c[0x0][UR9+0x2b0] ;  /* 0x00005600090977ac */ /* 0x000ea20008000800 */
[----:B------:R-:W-:Y:S01]  /*0d60*/  NOP ;  /* 0x0000000000007918 */ /* 0x000fe20000000000 */
[----:B------:R-:W-:-:S05]  /*0d70*/  CS2R.32 R87, SR_CgaSize ;  /* 0x0000000000577805 */ /* 0x000fca0000008a00 */
[----:B------:R-:W-:-:S05]  /*0d80*/  IMAD R87, R87, -0xa0, RZ ;  /* 0xffffff6057577824 */ /* 0x000fca00078e02ff */
[----:B------:R-:W-:-:S14]  /*0d90*/  R2UR UR7, R87 ;  /* 0x00000000570772ca */ /* 0x000fdc00000e0000 */
[----:B------:R-:W3:Y:S01]  /*0da0*/  LDCU UR7, c[0x0][UR7+0x2b4] ;  /* 0x00005680070777ac */ /* 0x000ee20008000800 */
[----:B------:R-:W4:Y:S08]  /*0db0*/  S2UR UR4, SR_CTAID.Y ;  /* 0x00000000000479c3 */ /* 0x000f300000002600 */
[----:B------:R-:W3:Y:S01]  /*0dc0*/  LDC R10, c[0x0][0xb24] ;  /* 0x0002c900ff0a7b82 */ /* 0x000ee20000000800 */
[----:B-1----:R-:W-:-:S02]  /*0dd0*/  I2FP.F32.U32 R87, UR5 ;  /* 0x0000000500577c45 */ /* 0x002fc40008201000 */
[----:B------:R-:W-:-:S05]  /*0de0*/  CS2R.32 R3, SR_CgaSize ;  /* 0x0000000000037805 */ /* 0x000fca0000008a00 */
[----:B------:R-:W-:-:S06]  /*0df0*/  IMAD R3, R3, -0xa0, RZ ;  /* 0xffffff6003037824 */ /* 0x000fcc00078e02ff */
[----:B------:R-:W1:Y:S01]  /*0e00*/  LDC R3, c[0x0][R3+0x2a0] ;  /* 0x0000a80003037b82 */ /* 0x000e620000000800 */
[----:B------:R-:W-:Y:S01]  /*0e10*/  MOV R15, UR5 ;  /* 0x00000005000f7c02 */ /* 0x000fe20008000f00 */
[----:B--2---:R-:W-:Y:S01]  /*0e20*/  FMUL R87, R87, UR9 ;  /* 0x0000000957577c20 */ /* 0x004fe20008400000 */
[----:B----4-:R-:W-:Y:S02]  /*0e30*/  I2FP.F32.U32 R86, UR4 ;  /* 0x0000000400567c45 */ /* 0x010fe40008201000 */
[----:B------:R-:W-:-:S05]  /*0e40*/  CS2R.32 R2, SR_CgaSize ;  /* 0x0000000000027805 */ /* 0x000fca0000008a00 */
[----:B------:R-:W-:-:S06]  /*0e50*/  IMAD R2, R2, -0xa0, RZ ;  /* 0xffffff6002027824 */ /* 0x000fcc00078e02ff */
[----:B------:R-:W2:Y:S01]  /*0e60*/  LDC R2, c[0x0][R2+0x2a4] ;  /* 0x0000a90002027b82 */ /* 0x000ea20000000800 */
[----:B------:R-:W-:Y:S01]  /*0e70*/  MOV R14, UR4 ;  /* 0x00000004000e7c02 */ /* 0x000fe20008000f00 */
[----:B------:R-:W4:Y:S01]  /*0e80*/  F2I.U32.TRUNC.NTZ R87, R87 ;  /* 0x0000005700577305 */ /* 0x000f22000020f000 */
[----:B---3--:R-:W-:-:S05]  /*0e90*/  FMUL R86, R86, UR7 ;  /* 0x0000000756567c20 */ /* 0x008fca0008400000 */
[----:B------:R-:W-:Y:S01]  /*0ea0*/  BAR.SYNC.DEFER_BLOCKING 0x0 ;  /* 0x0000000000007b1d */ /* 0x000fe20000010000 */
[----:B------:R-:W-:-:S05]  /*0eb0*/  ISETP.GE.AND P0, PT, R10, 0x1, PT ;  /* 0x000000010a00780c */ /* 0x000fca0003f06270 */
[----:B------:R-:W3:Y:S02]  /*0ec0*/  F2I.U32.TRUNC.NTZ R86, R86 ;  /* 0x0000005600567305 */ /* 0x000ee4000020f000 */
[----:B------:R-:W2:Y:S01]  /*0ed0*/  S2UR UR36, SR_CTAID.Z ;  /* 0x00000000002479c3 */ /* 0x000ea20000002700 */
[----:B----4-:R-:W-:-:S05]  /*0ee0*/  IADD3 R87, PT, PT, -R87, RZ, RZ ;  /* 0x000000ff57577210 */ /* 0x010fca0007ffe1ff */
[----:B-1----:R-:W-:Y:S01]  /*0ef0*/  IMAD R87, R3, R87, UR5 ;  /* 0x0000000503577e24 */ /* 0x002fe2000f8e0257 */
[----:B---3--:R-:W-:-:S05]  /*0f00*/  IADD3 R86, PT, PT, -R86, RZ, RZ ;  /* 0x000000ff56567210 */ /* 0x008fca0007ffe1ff */
[----:B--2---:R-:W-:Y:S01]  /*0f10*/  IMAD R86, R2, R86, UR4 ;  /* 0x0000000402567e24 */ /* 0x004fe2000f8e0256 */
[----:B------:R-:W-:Y:S06]  /*0f20*/  @!P0 BRA `(.L_x_15) ;  /* 0x0000000000b88947 */ /* 0x000fec0003800000 */
[----:B------:R-:W1:Y:S01]  /*0f30*/  LDC.64 R4, c[0x0][0xb18] ;  /* 0x0002c600ff047b82 */ /* 0x000e620000000a00 */
[----:B------:R-:W-:-:S07]  /*0f40*/  ISETP.NE.AND P0, PT, R10, 0x1, PT ;  /* 0x000000010a00780c */ /* 0x000fce0003f05270 */
[----:B------:R-:W2:Y:S08]  /*0f50*/  LDC R9, c[0x0][0xb0c] ;  /* 0x0002c300ff097b82 */ /* 0x000eb00000000800 */
[----:B------:R-:W3:Y:S08]  /*0f60*/  LDC R12, c[0x0][0x370] ;  /* 0x0000dc00ff0c7b82 */ /* 0x000ef00000000800 */
[----:B------:R-:W4:Y:S01]  /*0f70*/  LDC R11, c[0x0][0x374] ;  /* 0x0000dd00ff0b7b82 */ /* 0x000f220000000800 */
[----:B-1----:R-:W-:-:S07]  /*0f80*/  ISETP.NE.AND P1, PT, R4, 0x1, PT ;  /* 0x000000010400780c */ /* 0x002fce0003f25270 */
[----:B------:R-:W3:Y:S01]  /*0f90*/  LDC.64 R6, c[0x0][0xb10] ;  /* 0x0002c400ff067b82 */ /* 0x000ee20000000a00 */
[----:B--2---:R-:W-:-:S07]  /*0fa0*/  ISETP.NE.AND P2, PT, R9, 0x1, PT ;  /* 0x000000010900780c */ /* 0x004fce0003f45270 */
[----:B------:R-:W1:Y:S08]  /*0fb0*/  LDC R8, c[0x0][0xb20] ;  /* 0x0002c800ff087b82 */ /* 0x000e700000000800 */
[----:B------:R-:W2:Y:S01]  /*0fc0*/  LDC.64 R2, c[0x0][0xb28] ;  /* 0x0002ca00ff027b82 */ /* 0x000ea20000000a00 */
[----:B----4-:R-:W-:-:S04]  /*0fd0*/  IMAD.HI.U32 R13, R11, R5, RZ ;  /* 0x000000050b0d7227 */ /* 0x010fc800078e00ff */
[----:B------:R-:W-:-:S04]  /*0fe0*/  IMAD.HI.U32 R5, R14, R5, RZ ;  /* 0x000000050e057227 */ /* 0x000fc800078e00ff */
[----:B---3--:R-:W-:-:S05]  /*0ff0*/  IMAD.HI.U32 R16, R12, R6, RZ ;  /* 0x000000060c107227 */ /* 0x008fca00078e00ff */
[-C--:B------:R-:W-:Y:S01]  /*1000*/  @P2 SHF.R.U32.HI R12, RZ, R7.reuse, R16 ;  /* 0x00000007ff0c2219 */ /* 0x080fe20000011610 */
[----:B------:R-:W-:Y:S01]  /*1010*/  IMAD.HI.U32 R16, R15, R6, RZ ;  /* 0x000000060f107227 */ /* 0x000fe200078e00ff */
[-C--:B-1----:R-:W-:Y:S02]  /*1020*/  @P1 SHF.R.U32.HI R11, RZ, R8.reuse, R13 ;  /* 0x00000008ff0b1219 */ /* 0x082fe4000001160d */
[----:B------:R-:W-:Y:S02]  /*1030*/  SHF.R.U32.HI R5, RZ, R8, R5 ;  /* 0x00000008ff057219 */ /* 0x000fe40000011605 */
[----:B------:R-:W-:Y:S02]  /*1040*/  SHF.R.U32.HI R16, RZ, R7, R16 ;  /* 0x00000007ff107219 */ /* 0x000fe40000011610 */
[----:B------:R-:W-:Y:S01]  /*1050*/  SEL R5, R14, R5, !P1 ;  /* 0x000000050e057207 */ /* 0x000fe20004800000 */
[----:B--2---:R-:W-:Y:S01]  /*1060*/  IMAD.HI.U32 R13, R11, R2, RZ ;  /* 0x000000020b0d7227 */ /* 0x004fe200078e00ff */
[----:B------:R-:W-:-:S03]  /*1070*/  SEL R16, R15, R16, !P2 ;  /* 0x000000100f107207 */ /* 0x000fc60005000000 */
[----:B------:R-:W-:Y:S01]  /*1080*/  IMAD.HI.U32 R6, R12, R2, RZ ;  /* 0x000000020c067227 */ /* 0x000fe200078e00ff */
[----:B------:R-:W-:-:S04]  /*1090*/  @P0 SHF.R.U32.HI R11, RZ, R3, R13 ;  /* 0x00000003ff0b0219 */ /* 0x000fc8000001160d */
[----:B------:R-:W-:Y:S01]  /*10a0*/  @P0 SHF.R.U32.HI R12, RZ, R3, R6 ;  /* 0x00000003ff0c0219 */ /* 0x000fe20000011606 */
[----:B------:R-:W-:-:S04]  /*10b0*/  IMAD R11, R11, R10, RZ ;  /* 0x0000000a0b0b7224 */ /* 0x000fc800078e02ff */
[----:B------:R-:W-:Y:S01]  /*10c0*/  IMAD R6, R12, R10, RZ ;  /* 0x0000000a0c067224 */ /* 0x000fe200078e02ff */
[----:B------:R-:W-:-:S04]  /*10d0*/  ISETP.GE.AND P1, PT, R5, R11, PT ;  /* 0x0000000b0500720c */ /* 0x000fc80003f26270 */
[----:B------:R-:W-:Y:S01]  /*10e0*/  ISETP.GE.OR P1, PT, R16, R6, P1 ;  /* 0x000000061000720c */ /* 0x000fe20000f26670 */
[----:B------:R-:W-:-:S05]  /*10f0*/  IMAD.HI.U32 R6, R5, R2, RZ ;  /* 0x0000000205067227 */ /* 0x000fca00078e00ff */
[----:B------:R-:W-:-:S04]  /*1100*/  SHF.R.U32.HI R6, RZ, R3, R6 ;  /* 0x00000003ff067219 */ /* 0x000fc80000011606 */
[----:B------:R-:W-:-:S03]  /*1110*/  SEL R6, R5, R6, !P0 ;  /* 0x0000000605067207 */ /* 0x000fc60004000000 */
[----:B------:R-:W-:Y:S01]  /*1120*/  @!P1 IMAD.HI.U32 R7, R16, R2, RZ ;  /* 0x0000000210079227 */ /* 0x000fe200078e00ff */
[----:B------:R-:W-:-:S04]  /*1130*/  IADD3 R2, PT, PT, -R6, RZ, RZ ;  /* 0x000000ff06027210 */ /* 0x000fc80007ffe1ff */
[----:B------:R-:W-:Y:S01]  /*1140*/  @!P1 SHF.R.U32.HI R3, RZ, R3, R7 ;  /* 0x00000003ff039219 */ /* 0x000fe20000011607 */
[----:B------:R-:W-:Y:S01]  /*1150*/  IMAD R2, R10, R2, R5 ;  /* 0x000000020a027224 */ /* 0x000fe200078e0205 */
[----:B------:R-:W-:Y:S02]  /*1160*/  IADD3 R7, PT, PT, -R5, RZ, RZ ;  /* 0x000000ff05077210 */ /* 0x000fe40007ffe1ff */
[----:B------:R-:W-:-:S03]  /*1170*/  @!P1 SEL R3, R16, R3, !P0 ;  /* 0x0000000310039207 */ /* 0x000fc60004000000 */
[----:B------:R-:W-:Y:S02]  /*1180*/  IMAD R7, R4, R7, R14 ;  /* 0x0000000704077224 */ /* 0x000fe400078e020e */
[--C-:B------:R-:W-:Y:S02]  /*1190*/  @!P1 IMAD.IADD R6, R6, 0x1, -R3.reuse ;  /* 0x0000000106069824 */ /* 0x100fe400078e0a03 */
[----:B------:R-:W-:Y:S01]  /*11a0*/  @!P1 IMAD R3, R2, R12, R3 ;  /* 0x0000000c02039224 */ /* 0x000fe200078e0203 */
[----:B------:R-:W-:Y:S01]  /*11b0*/  IADD3 R2, PT, PT, -R16, RZ, RZ ;  /* 0x000000ff10027210 */ /* 0x000fe20007ffe1ff */
[----:B------:R-:W-:Y:S02]  /*11c0*/  @!P1 IMAD R5, R6, R10, R16 ;  /* 0x0000000a06059224 */ /* 0x000fe400078e0210 */
[----:B------:R-:W-:Y:S02]  /*11d0*/  @!P1 IMAD.MOV.U32 R16, RZ, RZ, R3 ;  /* 0x000000ffff109224 */ /* 0x000fe400078e0003 */
[----:B------:R-:W-:-:S02]  /*11e0*/  IMAD R2, R9, R2, R15 ;  /* 0x0000000209027224 */ /* 0x000fc400078e020f */
[----:B------:R-:W-:Y:S02]  /*11f0*/  IMAD R14, R5, R4, R7 ;  /* 0x00000004050e7224 */ /* 0x000fe400078e0207 */
[----:B------:R-:W-:Y:S02]  /*1200*/  IMAD R15, R16, R9, R2 ;  /* 0x00000009100f7224 */ /* 0x000fe400078e0202 */
.L_x_15:
[----:B------:R-:W1:Y:S01]  /*1210*/  LDCU UR4, c[0x0][0xb30] ;  /* 0x00016600ff0477ac */ /* 0x000e620008000800 */
[----:B------:R-:W2:Y:S08]  /*1220*/  S2UR UR37, SR_CgaCtaId ;  /* 0x00000000002579c3 */ /* 0x000eb00000008800 */
[----:B------:R-:W3:Y:S01]  /*1230*/  LDC R40, c[0x0][0xb24] ;  /* 0x0002c900ff287b82 */ /* 0x000ee20000000800 */
[----:B-1----:R-:W-:-:S09]  /*1240*/  UISETP.NE.AND UP1, UPT, UR4, 0x1, UPT ;  /* 0x000000010400788c */ /* 0x002fd2000bf25270 */
[----:B--2---:R-:W-:Y:S05]  /*1250*/  BRA.U UP1, `(.L_x_16) ;  /* 0x0000000101407547 */ /* 0x004fea000b800000 */
[----:B------:R-:W1:Y:S08]  /*1260*/  LDC.64 R4, c[0x0][0xb10] ;  /* 0x0002c400ff047b82 */ /* 0x000e700000000a00 */
[----:B------:R-:W2:Y:S08]  /*1270*/  LDC.64 R2, c[0x0][0xb18] ;  /* 0x0002c600ff027b82 */ /* 0x000eb00000000a00 */
[----:B------:R-:W4:Y:S08]  /*1280*/  LDC R6, c[0x0][0xb20] ;  /* 0x0002c800ff067b82 */ /* 0x000f300000000800 */
[----:B------:R-:W3:Y:S01]  /*1290*/  LDC R7, c[0x0][0xb0c] ;  /* 0x0002c300ff077b82 */ /* 0x000ee20000000800 */
[----:B-1----:R-:W-:-:S05]  /*12a0*/  IMAD.HI.U32 R4, R15, R4, RZ ;  /* 0x000000040f047227 */ /* 0x002fca00078e00ff */
[----:B------:R-:W-:Y:S01]  /*12b0*/  SHF.R.U32.HI R4, RZ, R5, R4 ;  /* 0x00000005ff047219 */ /* 0x000fe20000011604 */
[----:B--2---:R-:W-:Y:S01]  /*12c0*/  IMAD.HI.U32 R3, R14, R3, RZ ;  /* 0x000000030e037227 */ /* 0x004fe200078e00ff */
[----:B------:R-:W-:-:S04]  /*12d0*/  ISETP.NE.AND P0, PT, R2, 0x1, PT ;  /* 0x000000010200780c */ /* 0x000fc80003f05270 */
[----:B----4-:R-:W-:-:S04]  /*12e0*/  SHF.R.U32.HI R3, RZ, R6, R3 ;  /* 0x00000006ff037219 */ /* 0x010fc80000011603 */
[----:B------:R-:W-:Y:S02]  /*12f0*/  SEL R3, R14, R3, !P0 ;  /* 0x000000030e037207 */ /* 0x000fe40004000000 */
[----:B---3--:R-:W-:-:S04]  /*1300*/  ISETP.NE.AND P1, PT, R7, 0x1, PT ;  /* 0x000000010700780c */ /* 0x008fc80003f25270 */
[----:B------:R-:W-:-:S05]  /*1310*/  SEL R4, R15, R4, !P1 ;  /* 0x000000040f047207 */ /* 0x000fca0004800000 */
[----:B------:R-:W-:Y:S02]  /*1320*/  IMAD.IADD R5, R3, 0x1, -R4 ;  /* 0x0000000103057824 */ /* 0x000fe400078e0a04 */
[----:B------:R-:W-:Y:S02]  /*1330*/  IMAD.IADD R3, R4, 0x1, -R3 ;  /* 0x0000000104037824 */ /* 0x000fe400078e0a03 */
[----:B------:R-:W-:Y:S02]  /*1340*/  IMAD R15, R5, R7, R15 ;  /* 0x00000007050f7224 */ /* 0x000fe400078e020f */
[----:B------:R-:W-:-:S07]  /*1350*/  IMAD R14, R3, R2, R14 ;  /* 0x00000002030e7224 */ /* 0x000fce00078e020e */
.L_x_16:
[----:B------:R-:W-:Y:S01]  /*1360*/  BAR.SYNC.DEFER_BLOCKING 0x0 ;  /* 0x0000000000007b1d */ /* 0x000fe20000010000 */
[----:B------:R-:W-:Y:S01]  /*1370*/  UISETP.NE.AND UP1, UPT, UR8, 0x2, UPT ;  /* 0x000000020800788c */ /* 0x000fe2000bf25270 */
[----:B------:R-:W-:Y:S02]  /*1380*/  ISETP.NE.OR P5, PT, R0, 0x2, !P5 ;  /* 0x000000020000780c */ /* 0x000fe40006fa5670 */
[----:B------:R-:W-:-:S06]  /*1390*/  LOP3.LUT R2, R101, 0x1f, RZ, 0xc0, !PT ;  /* 0x0000001f65027812 */ /* 0x000fcc00078ec0ff */
[----:B------:R-:W-:Y:S05]  /*13a0*/  BRA.U UP1, `(.L_x_17) ;  /* 0x00000011015c7547 */ /* 0x000fea000b800000 */
[----:B------:R-:W1:Y:S01]  /*13b0*/  LDCU UR13, c[0x0][0x38c] ;  /* 0x00007180ff0d77ac */ /* 0x000e620008000800 */
[----:B------:R-:W2:Y:S01]  /*13c0*/  LDC R8, c[0x0][0x370] ;  /* 0x0000dc00ff087b82 */ /* 0x000ea20000000800 */
[----:B------:R-:W-:Y:S01]  /*13d0*/  PLOP3.LUT P1, PT, PT, PT, UP2, 0x80, 0x8 ;  /* 0x000000000008781c */ /* 0x000fe20003f2f028 */
[----:B------:R-:W-:Y:S01]  /*13e0*/  IMAD.MOV.U32 R17, RZ, RZ, 0x1 ;  /* 0x00000001ff117424 */ /* 0x000fe200078e00ff */
[----:B------:R-:W-:Y:S01]  /*13f0*/  ISETP.EQ.OR P4, PT, R2, RZ, P5 ;  /* 0x000000ff0200720c */ /* 0x000fe20002f82670 */
[----:B------:R-:W-:Y:S01]  /*1400*/  IMAD.MOV.U32 R16, RZ, RZ, RZ ;  /* 0x000000ffff107224 */ /* 0x000fe200078e00ff */
[----:B------:R-:W-:Y:S02]  /*1410*/  PLOP3.LUT P1, PT, P1, PT, PT, 0x8, 0x80 ;  /* 0x000000000080781c */ /* 0x000fe40000f2e170 */
[----:B------:R-:W-:Y:S01]  /*1420*/  CS2R R12, SRZ ;  /* 0x00000000000c7805 */ /* 0x000fe2000001ff00 */
[----:B------:R-:W-:Y:S01]  /*1430*/  IMAD.MOV.U32 R11, RZ, RZ, 0x1 ;  /* 0x00000001ff0b7424 */ /* 0x000fe200078e00ff */
[----:B------:R-:W4:Y:S01]  /*1440*/  LDC R0, c[0x0][0x374] ;  /* 0x0000dd00ff007b82 */ /* 0x000f220000000800 */
[----:B------:R-:W2:Y:S01]  /*1450*/  LDCU.64 UR22, c[0x0][0x348] ;  /* 0x00006900ff1677ac */ /* 0x000ea20008000a00 */
[----:B------:R-:W-:Y:S01]  /*1460*/  UMOV UR6, URZ ;  /* 0x000000ff00067c82 */ /* 0x000fe20008000000 */
[----:B-1----:R-:W-:-:S04]  /*1470*/  UIADD3 UR5, UPT, UPT, UR13, 0x3f, URZ ;  /* 0x0000003f0d057890 */ /* 0x002fc8000fffe0ff */
[----:B------:R-:W-:-:S04]  /*1480*/  USHF.R.S32.HI UR4, URZ, 0x1f, UR5 ;  /* 0x0000001fff047899 */ /* 0x000fc80008011405 */
[----:B------:R-:W-:-:S04]  /*1490*/  ULEA.HI UR4, UR4, UR5, URZ, 0x6 ;  /* 0x0000000504047291 */ /* 0x000fc8000f8f30ff */
[----:B------:R-:W-:Y:S02]  /*14a0*/  USHF.R.S32.HI UR15, URZ, 0x6, UR4 ;  /* 0x00000006ff0f7899 */ /* 0x000fe40008011404 */
[----:B------:R-:W-:Y:S02]  /*14b0*/  UIADD3 UR4, UPT, UPT, UR13, -0x1, URZ ;  /* 0xffffffff0d047890 */ /* 0x000fe4000fffe0ff */
[----:B------:R-:W-:Y:S02]  /*14c0*/  UISETP.LT.U32.AND UP0, UPT, UR15, 0x4, UPT ;  /* 0x000000040f00788c */ /* 0x000fe4000bf01070 */
[----:B------:R-:W-:Y:S02]  /*14d0*/  UISETP.GE.U32.AND UP1, UPT, UR4, -0x7f, UPT ;  /* 0xffffff810400788c */ /* 0x000fe4000bf26070 */
[----:B------:R-:W-:Y:S02]  /*14e0*/  USEL UR14, UR15, 0x4, UP0 ;  /* 0x000000040f0e7887 */ /* 0x000fe40008000000 */
[----:B------:R-:W-:-:S02]  /*14f0*/  UIADD3 UR13, UPT, UPT, UR13, 0x7e, URZ ;  /* 0x0000007e0d0d7890 */ /* 0x000fc4000fffe0ff */
[----:B------:R-:W-:Y:S02]  /*1500*/  UIADD3 UR5, UPT, UPT, UR14, -0x1, URZ ;  /* 0xffffffff0e057890 */ /* 0x000fe4000fffe0ff */
[----:B------:R-:W-:-:S03]  /*1510*/  UIADD3 UR7, UPT, UPT, UR15, -UR14, URZ ;  /* 0x8000000e0f077290 */ /* 0x000fc6000fffe0ff */
[----:B------:R-:W-:-:S04]  /*1520*/  @UP1 UIADD3 UR5, UPT, UPT, UR14, URZ, URZ ;  /* 0x000000ff0e051290 */ /* 0x000fc8000fffe0ff */
[----:B--2---:R-:W-:-:S12]  /*1530*/  UIADD3 UR5, UPT, UPT, UR5, 0x1, URZ ;  /* 0x0000000105057890 */ /* 0x004fd8000fffe0ff */
.L_x_35:
[----:B------:R-:W-:Y:S01]  /*1540*/  UISETP.NE.AND UP0, UPT, UR37, URZ, UPT ;  /* 0x000000ff2500728c */ /* 0x000fe2000bf05270 */
[----:B------:R-:W1:Y:S08]  /*1550*/  S2UR UR37, SR_CgaCtaId ;  /* 0x00000000002579c3 */ /* 0x000e700000008800 */
[----:B------:R-:W-:Y:S05]  /*1560*/  BRA.U UP0, `(.L_x_18) ;  /* 0x0000000100347547 */ /* 0x000fea000b800000 */
[----:B------:R-:W2:Y:S01]  /*1570*/  S2R R2, SR_CgaCtaId ;  /* 0x0000000000027919 */ /* 0x000ea20000008800 */
[----:B------:R-:W-:-:S04]  /*1580*/  MOV R3, 0x400 ;  /* 0x0000040000037802 */ /* 0x000fc80000000f00 */
[----:B--2---:R-:W-:Y:S02]  /*1590*/  LEA R2, R2, R3, 0x18 ;  /* 0x0000000302027211 */ /* 0x004fe400078ec0ff */
[----:B------:R-:W-:-:S03]  /*15a0*/  SHF.L.U32 R3, R11, 0x1f, RZ ;  /* 0x0000001f0b037819 */ /* 0x000fc600000006ff */
[----:B------:R-:W-:-:S04]  /*15b0*/  IMAD R2, R12, 0x8, R2 ;  /* 0x000000080c027824 */ /* 0x000fc800078e0202 */
[----:B------:R-:W2:Y:S02]  /*15c0*/  SYNCS.PHASECHK.TRANS64.TRYWAIT P0, [R2+URZ+0x100], R3 ;  /* 0x00010003020075a7 */ /* 0x000ea400080011ff */
[----:B--2---:R-:W-:Y:S05]  /*15d0*/  @!P0 BRA `(.L_x_19) ;  /* 0x0000007800208947 */ /* 0x004fea0003800000 */
.L_x_131:
[----:B------:R-:W-:Y:S01]  /*15e0*/  VIADD R12, R12, 0x1 ;  /* 0x000000010c0c7836 */ /* 0x000fe20000000000 */
[----:B------:R2:W-:Y:S04]  /*15f0*/  SYNCS.ARRIVE.TRANS64.A1T0 RZ, [R2+URZ+0xf0], RZ ;  /* 0x0000f0ff02ff79a7 */ /* 0x0005e800081000ff */
[----:B------:R-:W-:-:S04]  /*1600*/  ISETP.NE.AND P0, PT, R12, 0x2, PT ;  /* 0x000000020c00780c */ /* 0x000fc80003f05270 */
[----:B------:R-:W-:Y:S02]  /*1610*/  SEL R12, R12, RZ, P0 ;  /* 0x000000ff0c0c7207 */ /* 0x000fe40000000000 */
[----:B--2---:R-:W-:-:S04]  /*1620*/  SEL R2, RZ, 0x1, P0 ;  /* 0x00000001ff027807 */ /* 0x004fc80000000000 */
[----:B------:R-:W-:-:S07]  /*1630*/  LOP3.LUT R11, R11, R2, RZ, 0x3c, !PT ;  /* 0x000000020b0b7212 */ /* 0x000fce00078e3cff */
.L_x_18:
[----:B------:R-:W-:Y:S01]  /*1640*/  UMOV UR4, 0x400 ;  /* 0x0000040000047882 */ /* 0x000fe20000000000 */
[----:B------:R-:W-:Y:S01]  /*1650*/  SHF.L.U32 R2, R17, 0x1f, RZ ;  /* 0x0000001f11027819 */ /* 0x000fe200000006ff */
[----:B-1----:R-:W-:Y:S01]  /*1660*/  ULEA UR4, UR37, UR4, 0x18 ;  /* 0x0000000425047291 */ /* 0x002fe2000f8ec0ff */
[----:B------:R-:W-:Y:S01]  /*1670*/  R2UR UR35, R15 ;  /* 0x000000000f2372ca */ /* 0x000fe200000e0000 */
[----:B------:R-:W-:Y:S01]  /*1680*/  UISETP.GE.U32.AND UP0, UPT, UR13, 0x7f, UPT ;  /* 0x0000007f0d00788c */ /* 0x000fe2000bf06070 */
[----:B------:R-:W-:Y:S01]  /*1690*/  R2UR UR11, R14 ;  /* 0x000000000e0b72ca */ /* 0x000fe200000e0000 */
[----:B------:R-:W-:Y:S01]  /*16a0*/  ULEA UR8, UR6, UR4, 0x3 ;  /* 0x0000000406087291 */ /* 0x000fe2000f8e18ff */
[----:B------:R-:W-:-:S08]  /*16b0*/  UMOV UR24, URZ ;  /* 0x000000ff00187c82 */ /* 0x000fd00008000000 */
[----:B------:R1:W2:Y:S01]  /*16c0*/  SYNCS.PHASECHK.TRANS64.TRYWAIT P0, [UR8+0x20], R2 ;  /* 0x00002002ff0075a7 */ /* 0x0002a20008001108 */
[----:B------:R-:W-:Y:S02]  /*16d0*/  USHF.L.U32 UR35, UR35, 0x6, URZ ;  /* 0x0000000623237899 */ /* 0x000fe400080006ff */
[----:B------:R-:W-:Y:S01]  /*16e0*/  USHF.L.U32 UR11, UR11, 0x8, URZ ;  /* 0x000000080b0b7899 */ /* 0x000fe200080006ff */
[----:B------:R-:W-:Y:S11]  /*16f0*/  BRA.U !UP0, `(.L_x_20) ;  /* 0x0000000108a87547 */ /* 0x000ff6000b800000 */
[----:B------:R-:W-:Y:S01]  /*1700*/  UMOV UR16, URZ ;  /* 0x000000ff00107c82 */ /* 0x000fe20008000000 */
[----:B------:R-:W-:-:S05]  /*1710*/  UMOV UR17, UR6 ;  /* 0x0000000600117c82 */ /* 0x000fca0008000000 */
.L_x_25:
[----:B-1----:R-:W-:Y:S01]  /*1720*/  ULEA UR33, UR17, UR4, 0x3 ;  /* 0x0000000411217291 */ /* 0x002fe2000f8e18ff */
[----:B--2---:R-:W-:Y:S01]  /*1730*/  @!P5 MOV R3, 0xa000 ;  /* 0x0000a0000003d802 */ /* 0x004fe20000000f00 */
[----:B--2---:R-:W-:Y:S10]  /*1740*/  @P0 BRA `(.L_x_21) ;  /* 0x00000000000c0947 */ /* 0x004ff40003800000 */
[----:B------:R-:W-:-:S04]  /*1750*/  SHF.L.U32 R4, R17, 0x1f, RZ ;  /* 0x0000001f11047819 */ /* 0x000fc800000006ff */
[----:B------:R-:W2:Y:S02]  /*1760*/  SYNCS.PHASECHK.TRANS64.TRYWAIT P0, [UR33+0x20], R4 ;  /* 0x00002004ff0075a7 */ /* 0x000ea40008001121 */
[----:B--2---:R-:W-:Y:S05]  /*1770*/  @!P0 BRA `(.L_x_22) ;  /* 0x0000007400cc8947 */ /* 0x004fea0003800000 */
.L_x_21:
[----:B------:R2:W-:Y:S01]  /*1780*/  @!P5 SYNCS.ARRIVE.TRANS64 RZ, [UR33], R3 ;  /* 0x00000003ffffd9a7 */ /* 0x0005e20008000021 */
[----:B------:R-:W-:Y:S04]  /*1790*/  BSSY.RECONVERGENT B0, `(.L_x_23) ;  /* 0x0000003000007945 */ /* 0x000fe80003800200 */
[----:B------:R-:W-:Y:S05]  /*17a0*/  @P4 BRA `(.L_x_24) ;  /* 0x0000000000044947 */ /* 0x000fea0003800000 */
[----:B------:R-:W-:Y:S05]  /*17b0*/  BPT.TRAP 0x1 ;  /* 0x000000040000795c */ /* 0x000fea0000300000 */
.L_x_24:
[----:B------:R-:W-:Y:S05]  /*17c0*/  BSYNC.RECONVERGENT B0 ;  /* 0x0000000000007941 */ /* 0x000fea0003800200 */
.L_x_23:
[----:B------:R-:W-:Y:S02]  /*17d0*/  UIADD3 UR6, UPT, UPT, UR17, 0x1, URZ ;  /* 0x0000000111067890 */ /* 0x000fe4000fffe0ff */
[----:B------:R-:W-:Y:S02]  /*17e0*/  ULEA UR32, UR17, UR4, 0xd ;  /* 0x0000000411207291 */ /* 0x000fe4000f8e68ff */
[----:B------:R-:W-:Y:S02]  /*17f0*/  UISETP.NE.AND UP0, UPT, UR6, 0x4, UPT ;  /* 0x000000040600788c */ /* 0x000fe4000bf05270 */
[----:B------:R-:W-:Y:S02]  /*1800*/  UIADD3 UR26, UP1, UPT, UR22, 0x80, URZ ;  /* 0x00000080161a7890 */ /* 0x000fe4000ff3e0ff */
[----:B------:R-:W-:Y:S02]  /*1810*/  USEL UR9, URZ, 0x1, UP0 ;  /* 0x00000001ff097887 */ /* 0x000fe40008000000 */
[----:B------:R-:W-:-:S02]  /*1820*/  USEL UR6, UR6, URZ, UP0 ;  /* 0x000000ff06067287 */ /* 0x000fc40008000000 */
[----:B------:R-:W-:Y:S02]  /*1830*/  UIADD3 UR20, UP0, UPT, UR22, 0x180, URZ ;  /* 0x0000018016147890 */ /* 0x000fe4000ff1e0ff */
[----:B------:R-:W-:Y:S01]  /*1840*/  ULEA UR8, UR6, UR4, 0x3 ;  /* 0x0000000406087291 */ /* 0x000fe2000f8e18ff */
[----:B------:R-:W-:Y:S01]  /*1850*/  LOP3.LUT R17, R17, UR9, RZ, 0x3c, !PT ;  /* 0x0000000911117c12 */ /* 0x000fe2000f8e3cff */
[----:B------:R-:W-:Y:S02]  /*1860*/  USHF.L.U32 UR34, UR16, 0x6, URZ ;  /* 0x0000000610227899 */ /* 0x000fe400080006ff */
[----:B------:R-:W-:Y:S01]  /*1870*/  UIADD3.X UR27, UPT, UPT, URZ, UR23, URZ, UP1, !UPT ;  /* 0x00000017ff1b7290 */ /* 0x000fe20008ffe4ff */
[----:B-1----:R-:W-:Y:S01]  /*1880*/  SHF.L.U32 R2, R17, 0x1f, RZ ;  /* 0x0000001f11027819 */ /* 0x002fe200000006ff */
[----:B------:R-:W-:Y:S02]  /*1890*/  UIADD3 UR32, UPT, UPT, UR32, 0x8800, URZ ;  /* 0x0000880020207890 */ /* 0x000fe4000fffe0ff */
[----:B------:R-:W-:Y:S01]  /*18a0*/  UIADD3.X UR21, UPT, UPT, URZ, UR23, URZ, UP0, !UPT ;  /* 0x00000017ff157290 */ /* 0x000fe200087fe4ff */
[----:B------:R1:W1:Y:S01]  /*18b0*/  SYNCS.PHASECHK.TRANS64.TRYWAIT P0, [UR8+0x20], R2 ;  /* 0x00002002ff0075a7 */ /* 0x0002620008001108 */
[----:B------:R-:W-:Y:S01]  /*18c0*/  ULEA UR8, UR17, UR4, 0xf ;  /* 0x0000000411087291 */ /* 0x000fe2000f8e78ff */
[----:B------:R-:W-:Y:S01]  /*18d0*/  UMOV UR18, 0x0 ;  /* 0x0000000000127882 */ /* 0x000fe20000000000 */
[----:B------:R-:W-:-:S02]  /*18e0*/  UMOV UR19, 0x10000000 ;  /* 0x1000000000137882 */ /* 0x000fc40000000000 */
[----:B------:R-:W-:Y:S01]  /*18f0*/  UIADD3 UR8, UPT, UPT, UR8, 0x10800, URZ ;  /* 0x0001080008087890 */ /* 0x000fe2000fffe0ff */
[----:B------:R1:W-:Y:S01]  /*1900*/  UTMALDG.3D [UR32], [UR26], desc[UR18] ;  /* 0x000012201a0075b4 */ /* 0x0003e20008011000 */
[----:B------:R-:W-:Y:S01]  /*1910*/  UMOV UR12, UR36 ;  /* 0x00000024000c7c82 */ /* 0x000fe20008000000 */
[----:B------:R-:W-:Y:S01]  /*1920*/  UMOV UR9, UR33 ;  /* 0x0000002100097c82 */ /* 0x000fe20008000000 */
[----:B------:R-:W-:Y:S01]  /*1930*/  UMOV UR10, UR34 ;  /* 0x00000022000a7c82 */ /* 0x000fe20008000000 */
[----:B------:R-:W-:Y:S01]  /*1940*/  UIADD3 UR16, UPT, UPT, UR16, 0x1, URZ ;  /* 0x0000000110107890 */ /* 0x000fe2000fffe0ff */
[----:B------:R-:W-:Y:S01]  /*1950*/  UMOV UR24, UR5 ;  /* 0x0000000500187c82 */ /* 0x000fe20008000000 */
[----:B------:R-:W-:Y:S02]  /*1960*/  UMOV UR17, UR6 ;  /* 0x0000000600117c82 */ /* 0x000fe40008000000 */
[----:B------:R1:W-:Y:S01]  /*1970*/  UTMALDG.3D [UR8], [UR20], desc[UR18] ;  /* 0x00001208140075b4 */ /* 0x0003e20008011000 */
[----:B------:R-:W-:-:S09]  /*1980*/  UISETP.NE.AND UP0, UPT, UR16, UR5, UPT ;  /* 0x000000051000728c */ /* 0x000fd2000bf05270 */
[----:B------:R-:W-:Y:S05]  /*1990*/  BRA.U UP0, `(.L_x_25) ;  /* 0xfffffffd00607547 */ /* 0x000fea000b83ffff */
.L_x_20:
[----:B-1----:R-:W-:Y:S01]  /*19a0*/  ULEA UR8, UR6, UR4, 0x3 ;  /* 0x0000000406087291 */ /* 0x002fe2000f8e18ff */
[----:B------:R-:W-:Y:S01]  /*19b0*/  SHF.L.U32 R2, R17, 0x1f, RZ ;  /* 0x0000001f11027819 */ /* 0x000fe200000006ff */
[----:B------:R-:W-:Y:S01]  /*19c0*/  @!P1 SYNCS.ARRIVE.TRANS64.A1T0 RZ, [UR4+0x88], RZ ;  /* 0x000088ffffff99a7 */ /* 0x000fe20008100004 */
[----:B------:R-:W-:-:S06]  /*19d0*/  UISETP.GT.AND UP0, UPT, UR15, UR14, UPT ;  /* 0x0000000e0f00728c */ /* 0x000fcc000bf04270 */
[----:B--2---:R1:W2:Y:S03]  /*19e0*/  SYNCS.PHASECHK.TRANS64.TRYWAIT P0, [UR8+0x20], R2 ;  /* 0x00002002ff0075a7 */ /* 0x0042a60008001108 */
[----:B------:R-:W-:Y:S05]  /*19f0*/  BRA.U !UP0, `(.L_x_26) ;  /* 0x0000000108ac7547 */ /* 0x000fea000b800000 */
[----:B------:R-:W-:Y:S01]  /*1a00*/  UIADD3 UR21, UPT, UPT, UR7, UR24, URZ ;  /* 0x0000001807157290 */ /* 0x000fe2000fffe0ff */
[----:B------:R-:W-:-:S11]  /*1a10*/  UMOV UR25, UR6 ;  /* 0x0000000600197c82 */ /* 0x000fd60008000000 */
.L_x_31:
[----:B-1----:R-:W-:Y:S01]  /*1a20*/  ULEA UR17, UR25, UR4, 0x3 ;  /* 0x0000000419117291 */ /* 0x002fe2000f8e18ff */
[----:B--2---:R-:W-:Y:S01]  /*1a30*/  @!P5 MOV R3, 0xa000 ;  /* 0x0000a0000003d802 */ /* 0x004fe20000000f00 */
[----:B--2---:R-:W-:Y:S10]  /*1a40*/  @P0 BRA `(.L_x_27) ;  /* 0x00000000000c0947 */ /* 0x004ff40003800000 */
[----:B------:R-:W-:-:S04]  /*1a50*/  SHF.L.U32 R4, R17, 0x1f, RZ ;  /* 0x0000001f11047819 */ /* 0x000fc800000006ff */
[----:B------:R-:W2:Y:S02]  /*1a60*/  SYNCS.PHASECHK.TRANS64.TRYWAIT P0, [UR17+0x20], R4 ;  /* 0x00002004ff0075a7 */ /* 0x000ea40008001111 */
[----:B--2---:R-:W-:Y:S05]  /*1a70*/  @!P0 BRA `(.L_x_28) ;  /* 0x0000007400248947 */ /* 0x004fea0003800000 */
.L_x_27:
[----:B------:R2:W-:Y:S01]  /*1a80*/  @!P5 SYNCS.ARRIVE.TRANS64 RZ, [UR17], R3 ;  /* 0x00000003ffffd9a7 */ /* 0x0005e20008000011 */
[----:B------:R-:W-:Y:S04]  /*1a90*/  BSSY.RECONVERGENT B0, `(.L_x_29) ;  /* 0x0000003000007945 */ /* 0x000fe80003800200 */
[----:B------:R-:W-:Y:S05]  /*1aa0*/  @P4 BRA `(.L_x_30) ;  /* 0x0000000000044947 */ /* 0x000fea0003800000 */
[----:B------:R-:W-:Y:S05]  /*1ab0*/  BPT.TRAP 0x1 ;  /* 0x000000040000795c */ /* 0x000fea0000300000 */
.L_x_30:
[----:B------:R-:W-:Y:S05]  /*1ac0*/  BSYNC.RECONVERGENT B0 ;  /* 0x0000000000007941 */ /* 0x000fea0003800200 */
.L_x_29:
        /* <DEDUP_REMOVED lines=10> */
[----:B------:R-:W-:Y:S01]  /*1b70*/  UIADD3 UR16, UPT, UPT, UR16, 0x8800, URZ ;  /* 0x0000880010107890 */ /* 0x000fe2000fffe0ff */
[----:B-1----:R-:W-:Y:S01]  /*1b80*/  SHF.L.U32 R2, R17, 0x1f, RZ ;  /* 0x0000001f11027819 */ /* 0x002fe200000006ff */
[----:B------:R-:W-:Y:S02]  /*1b90*/  UIADD3.X UR31, UPT, UPT, URZ, UR23, URZ, UP1, !UPT ;  /* 0x00000017ff1f7290 */ /* 0x000fe40008ffe4ff */
[----:B------:R-:W-:Y:S01]  /*1ba0*/  UIADD3.X UR29, UPT, UPT, URZ, UR23, URZ, UP0, !UPT ;  /* 0x00000017ff1d7290 */ /* 0x000fe200087fe4ff */
[----:B------:R1:W1:Y:S01]  /*1bb0*/  SYNCS.PHASECHK.TRANS64.TRYWAIT P0, [UR8+0x20], R2 ;  /* 0x00002002ff0075a7 */ /* 0x0002620008001108 */
[----:B------:R-:W-:Y:S01]  /*1bc0*/  ULEA UR8, UR25, UR4, 0xf ;  /* 0x0000000419087291 */ /* 0x000fe2000f8e78ff */
[----:B------:R-:W-:Y:S01]  /*1bd0*/  UMOV UR26, 0x0 ;  /* 0x00000000001a7882 */ /* 0x000fe20000000000 */
[----:B------:R-:W-:-:S02]  /*1be0*/  UMOV UR27, 0x10000000 ;  /* 0x10000000001b7882 */ /* 0x000fc40000000000 */
[----:B------:R-:W-:Y:S01]  /*1bf0*/  UIADD3 UR8, UPT, UPT, UR8, 0x10800, URZ ;  /* 0x0001080008087890 */ /* 0x000fe2000fffe0ff */
[----:B------:R-:W-:Y:S01]  /*1c00*/  UMOV UR19, UR35 ;  /* 0x0000002300137c82 */ /* 0x000fe20008000000 */
[----:B------:R-:W-:Y:S01]  /*1c10*/  UMOV UR20, UR36 ;  /* 0x0000002400147c82 */ /* 0x000fe20008000000 */
[----:B------:R-:W-:Y:S01]  /*1c20*/  UMOV UR12, UR36 ;  /* 0x00000024000c7c82 */ /* 0x000fe20008000000 */
[----:B------:R-:W-:Y:S01]  /*1c30*/  UMOV UR9, UR17 ;  /* 0x0000001100097c82 */ /* 0x000fe20008000000 */
[----:B------:R-:W-:Y:S01]  /*1c40*/  UMOV UR10, UR18 ;  /* 0x00000012000a7c82 */ /* 0x000fe20008000000 */
[----:B------:R1:W-:Y:S01]  /*1c50*/  UTMALDG.3D [UR16], [UR30], desc[UR26] ;  /* 0x00001a101e0075b4 */ /* 0x0003e20008011000 */
[----:B------:R-:W-:Y:S01]  /*1c60*/  UIADD3 UR24, UPT, UPT, UR24, 0x1, URZ ;  /* 0x0000000118187890 */ /* 0x000fe2000fffe0ff */
[----:B------:R-:W-:-:S03]  /*1c70*/  UMOV UR25, UR6 ;  /* 0x0000000600197c82 */ /* 0x000fc60008000000 */
[----:B------:R-:W-:Y:S01]  /*1c80*/  UISETP.NE.AND UP0, UPT, UR24, UR21, UPT ;  /* 0x000000151800728c */ /* 0x000fe2000bf05270 */
[----:B------:R1:W-:Y:S08]  /*1c90*/  UTMALDG.3D [UR8], [UR28], desc[UR26] ;  /* 0x00001a081c0075b4 */ /* 0x0003f00008011000 */
[----:B------:R-:W-:Y:S05]  /*1ca0*/  BRA.U UP0, `(.L_x_31) ;  /* 0xfffffffd005c7547 */ /* 0x000fea000b83ffff */
.L_x_26:
[C---:B-1----:R-:W-:Y:S01]  /*1cb0*/  LEA R2, R16.reuse, UR4, 0x3 ;  /* 0x0000000410027c11 */ /* 0x042fe2000f8e18ff */
[----:B------:R-:W-:Y:S01]  /*1cc0*/  NOP ;  /* 0x0000000000007918 */ /* 0x000fe20000000000 */
[----:B--2---:R-:W-:Y:S02]  /*1cd0*/  SHF.L.U32 R3, R13, 0x1f, RZ ;  /* 0x0000001f0d037819 */ /* 0x004fe400000006ff */
[----:B------:R-:W-:Y:S02]  /*1ce0*/  LEA R4, R16, UR4, 0x4 ;  /* 0x0000000410047c11 */ /* 0x000fe4000f8e20ff */
[----:B------:R-:W1:Y:S02]  /*1cf0*/  SYNCS.PHASECHK.TRANS64.TRYWAIT P0, [R2+URZ+0x90], R3 ;  /* 0x00009003020075a7 */ /* 0x000e6400080011ff */
[----:B-1----:R-:W-:Y:S05]  /*1d00*/  @!P0 BRA `(.L_x_32) ;  /* 0x0000007000988947 */ /* 0x002fea0003800000 */
.L_x_134:
[----:B------:R-:W2:Y:S01]  /*1d10*/  LDS.128 R4, [R4+0x120] ;  /* 0x0001200004047984 */ /* 0x000ea20000000c00 */
[----:B---3--:R-:W-:Y:S01]  /*1d20*/  ISETP.GE.AND P0, PT, R40, 0x1, PT ;  /* 0x000000012800780c */ /* 0x008fe20003f06270 */
[----:B-1----:R-:W-:Y:S01]  /*1d30*/  VIADD R2, R2, 0xa0 ;  /* 0x000000a002027836 */ /* 0x002fe20000000000 */
[----:B------:R-:W-:Y:S01]  /*1d40*/  @!PT LDS RZ, [RZ] ;  /* 0x00000000fffff984 */ /* 0x000fe20000000800 */
[----:B------:R-:W-:Y:S01]  /*1d50*/  @!PT LDS RZ, [RZ] ;  /* 0x00000000fffff984 */ /* 0x000fe20000000800 */
[----:B------:R-:W-:Y:S01]  /*1d60*/  @!PT LDS RZ, [RZ] ;  /* 0x00000000fffff984 */ /* 0x000fe20000000800 */
[----:B------:R-:W-:Y:S01]  /*1d70*/  @!PT LDS RZ, [RZ] ;  /* 0x00000000fffff984 */ /* 0x000fe20000000800 */
[----:B------:R1:W-:Y:S06]  /*1d80*/  MEMBAR.ALL.CTA ;  /* 0x0000000000007992 */ /* 0x0003ec0000008000 */
[----:B-1----:R-:W1:Y:S01]  /*1d90*/  FENCE.VIEW.ASYNC.S ;  /* 0x00000000000073c6 */ /* 0x002e620000000000 */
[----:B------:R-:W-:-:S04]  /*1da0*/  PRMT R2, RZ, 0x654, R2 ;  /* 0x00000654ff027816 */ /* 0x000fc80000000002 */
[----:B-1----:R1:W-:Y:S01]  /*1db0*/  SYNCS.ARRIVE.TRANS64.RED.A1T0 RZ, [R2+URZ], RZ ;  /* 0x000000ff02ff79a7 */ /* 0x0023e200081004ff */
[----:B--2---:R-:W-:-:S13]  /*1dc0*/  LOP3.LUT P2, RZ, R6, 0x1, RZ, 0xc0, !PT ;  /* 0x0000000106ff7812 */ /* 0x004fda000784c0ff */
[----:B------:R-:W-:Y:S01]  /*1dd0*/  @P2 SHF.R.U32.HI R3, RZ, 0x10, R5 ;  /* 0x00000010ff032819 */ /* 0x000fe20000011605 */
[----:B------:R-:W-:Y:S01]  /*1de0*/  VOTEU.ANY UP0, P2 ;  /* 0x0000000000ff7886 */ /* 0x000fe20001000100 */
[----:B------:R-:W-:Y:S02]  /*1df0*/  @P2 MOV R10, R4 ;  /* 0x00000004000a2202 */ /* 0x000fe40000000f00 */
[----:B------:R-:W-:Y:S02]  /*1e00*/  @P2 R2UR.BROADCAST UR8, R3 ;  /* 0x00000000030822ca */ /* 0x000fe400008e0000 */
[----:B------:R-:W-:-:S11]  /*1e10*/  @P2 LOP3.LUT R9, R5, 0xffff, RZ, 0xc0, !PT ;  /* 0x0000ffff05092812 */ /* 0x000fd600078ec0ff */
[----:B------:R-:W-:Y:S01]  /*1e20*/  @UP0 UMOV UR36, UR8 ;  /* 0x0000000800240c82 */ /* 0x000fe20008000000 */
[----:B-1----:R-:W-:Y:S05]  /*1e30*/  @!P0 BRA `(.L_x_33) ;  /* 0x0000000000b88947 */ /* 0x002fea0003800000 */
[----:B------:R-:W4:Y:S01]  /*1e40*/  LDC.64 R4, c[0x0][0xb18] ;  /* 0x0002c600ff047b82 */ /* 0x000f220000000a00 */
[----:B------:R-:W-:-:S07]  /*1e50*/  ISETP.NE.AND P3, PT, R40, 0x1, PT ;  /* 0x000000012800780c */ /* 0x000fce0003f65270 */
[----:B------:R-:W1:Y:S08]  /*1e60*/  LDC.64 R6, c[0x0][0xb10] ;  /* 0x0002c400ff067b82 */ /* 0x000e700000000a00 */
[----:B------:R-:W2:Y:S08]  /*1e70*/  LDC R14, c[0x0][0xb20] ;  /* 0x0002c800ff0e7b82 */ /* 0x000eb00000000800 */
[----:B------:R-:W3:Y:S01]  /*1e80*/  LDC R15, c[0x0][0xb0c] ;  /* 0x0002c300ff0f7b82 */ /* 0x000ee20000000800 */
[----:B----4-:R-:W-:Y:S01]  /*1e90*/  IMAD.HI.U32 R19, R0, R5, RZ ;  /* 0x0000000500137227 */ /* 0x010fe200078e00ff */
[----:B------:R-:W-:-:S03]  /*1ea0*/  ISETP.NE.AND P0, PT, R4, 0x1, PT ;  /* 0x000000010400780c */ /* 0x000fc60003f05270 */
[----:B------:R-:W-:-:S03]  /*1eb0*/  IMAD.HI.U32 R5, R9, R5, RZ ;  /* 0x0000000509057227 */ /* 0x000fc600078e00ff */
[----:B------:R-:W4:Y:S01]  /*1ec0*/  LDC.64 R2, c[0x0][0xb28] ;  /* 0x0002ca00ff027b82 */ /* 0x000f220000000a00 */
[----:B-1----:R-:W-:-:S04]  /*1ed0*/  IMAD.HI.U32 R20, R8, R6, RZ ;  /* 0x0000000608147227 */ /* 0x002fc800078e00ff */
[----:B------:R-:W-:Y:S01]  /*1ee0*/  IMAD.HI.U32 R21, R10, R6, RZ ;  /* 0x000000060a157227 */ /* 0x000fe200078e00ff */
[----:B------:R-:W-:Y:S02]  /*1ef0*/  SHF.R.U32.HI R20, RZ, R7, R20 ;  /* 0x00000007ff147219 */ /* 0x000fe40000011614 */
[-C--:B--2---:R-:W-:Y:S02]  /*1f00*/  SHF.R.U32.HI R19, RZ, R14.reuse, R19 ;  /* 0x0000000eff137219 */ /* 0x084fe40000011613 */
[----:B------:R-:W-:Y:S02]  /*1f10*/  SHF.R.U32.HI R5, RZ, R14, R5 ;  /* 0x0000000eff057219 */ /* 0x000fe40000011605 */
[----:B------:R-:W-:Y:S02]  /*1f20*/  SEL R19, R0, R19, !P0 ;  /* 0x0000001300137207 */ /* 0x000fe40004000000 */
[----:B------:R-:W-:Y:S02]  /*1f30*/  SHF.R.U32.HI R21, RZ, R7, R21 ;  /* 0x00000007ff157219 */ /* 0x000fe40000011615 */
[----:B---3--:R-:W-:-:S02]  /*1f40*/  ISETP.NE.AND P1, PT, R15, 0x1, PT ;  /* 0x000000010f00780c */ /* 0x008fc40003f25270 */
[----:B------:R-:W-:Y:S02]  /*1f50*/  SEL R5, R9, R5, !P0 ;  /* 0x0000000509057207 */ /* 0x000fe40004000000 */
[----:B------:R-:W-:Y:S02]  /*1f60*/  SEL R20, R8, R20, !P1 ;  /* 0x0000001408147207 */ /* 0x000fe40004800000 */
[----:B------:R-:W-:Y:S01]  /*1f70*/  SEL R21, R10, R21, !P1 ;  /* 0x000000150a157207 */ /* 0x000fe20004800000 */
[----:B----4-:R-:W-:-:S04]  /*1f80*/  IMAD.HI.U32 R18, R19, R2, RZ ;  /* 0x0000000213127227 */ /* 0x010fc800078e00ff */
        /* <DEDUP_REMOVED lines=10> */
[----:B------:R-:W-:-:S04]  /*2030*/  @!P0 IMAD.HI.U32 R7, R21, R2, RZ ;  /* 0x0000000215078227 */ /* 0x000fc800078e00ff */
[----:B------:R-:W-:Y:S01]  /*2040*/  IMAD.MOV R2, RZ, RZ, -R6 ;  /* 0x000000ffff027224 */ /* 0x000fe200078e0a06 */
[----:B------:R-:W-:Y:S02]  /*2050*/  @!P0 SHF.R.U32.HI R3, RZ, R3, R7 ;  /* 0x00000003ff038219 */ /* 0x000fe40000011607 */
[----:B------:R-:W-:Y:S01]  /*2060*/  IADD3 R7, PT, PT, -R5, RZ, RZ ;  /* 0x000000ff05077210 */ /* 0x000fe20007ffe1ff */
[----:B------:R-:W-:Y:S01]  /*2070*/  IMAD R2, R40, R2, R5 ;  /* 0x0000000228027224 */ /* 0x000fe200078e0205 */
        /* <DEDUP_REMOVED lines=10> */
.L_x_33:
[----:B------:R-:W1:Y:S02]  /*2120*/  LDCU UR8, c[0x0][0xb30] ;  /* 0x00016600ff0877ac */ /* 0x000e640008000800 */
[----:B-1----:R-:W-:-:S09]  /*2130*/  UISETP.NE.AND UP0, UPT, UR8, 0x1, UPT ;  /* 0x000000010800788c */ /* 0x002fd2000bf05270 */
[----:B------:R-:W-:Y:S05]  /*2140*/  BRA.U UP0, `(.L_x_34) ;  /* 0x0000000100407547 */ /* 0x000fea000b800000 */
[----:B------:R-:W1:Y:S08]  /*2150*/  LDC.64 R4, c[0x0][0xb10] ;  /* 0x0002c400ff047b82 */ /* 0x000e700000000a00 */
[----:B------:R-:W2:Y:S08]  /*2160*/  LDC.64 R2, c[0x0][0xb18] ;  /* 0x0002c600ff027b82 */ /* 0x000eb00000000a00 */
[----:B------:R-:W3:Y:S08]  /*2170*/  LDC R6, c[0x0][0xb20] ;  /* 0x0002c800ff067b82 */ /* 0x000ef00000000800 */
[----:B------:R-:W4:Y:S01]  /*2180*/  LDC R7, c[0x0][0xb0c] ;  /* 0x0002c300ff077b82 */ /* 0x000f220000000800 */
[----:B-1----:R-:W-:-:S05]  /*2190*/  IMAD.HI.U32 R4, R10, R4, RZ ;  /* 0x000000040a047227 */ /* 0x002fca00078e00ff */
[----:B------:R-:W-:Y:S01]  /*21a0*/  SHF.R.U32.HI R4, RZ, R5, R4 ;  /* 0x00000005ff047219 */ /* 0x000fe20000011604 */
[----:B--2---:R-:W-:Y:S01]  /*21b0*/  IMAD.HI.U32 R3, R9, R3, RZ ;  /* 0x0000000309037227 */ /* 0x004fe200078e00ff */
[----:B------:R-:W-:-:S04]  /*21c0*/  ISETP.NE.AND P0, PT, R2, 0x1, PT ;  /* 0x000000010200780c */ /* 0x000fc80003f05270 */
[----:B---3--:R-:W-:-:S04]  /*21d0*/  SHF.R.U32.HI R3, RZ, R6, R3 ;  /* 0x00000006ff037219 */ /* 0x008fc80000011603 */
[----:B------:R-:W-:Y:S02]  /*21e0*/  SEL R3, R9, R3, !P0 ;  /* 0x0000000309037207 */ /* 0x000fe40004000000 */
[----:B----4-:R-:W-:-:S04]  /*21f0*/  ISETP.NE.AND P1, PT, R7, 0x1, PT ;  /* 0x000000010700780c */ /* 0x010fc80003f25270 */
[----:B------:R-:W-:-:S05]  /*2200*/  SEL R4, R10, R4, !P1 ;  /* 0x000000040a047207 */ /* 0x000fca0004800000 */
[----:B------:R-:W-:Y:S02]  /*2210*/  IMAD.IADD R5, R3, 0x1, -R4 ;  /* 0x0000000103057824 */ /* 0x000fe400078e0a04 */
[----:B------:R-:W-:Y:S02]  /*2220*/  IMAD.IADD R3, R4, 0x1, -R3 ;  /* 0x0000000104037824 */ /* 0x000fe400078e0a03 */
[----:B------:R-:W-:Y:S02]  /*2230*/  IMAD R10, R5, R7, R10 ;  /* 0x00000007050a7224 */ /* 0x000fe400078e020a */
[----:B------:R-:W-:-:S07]  /*2240*/  IMAD R9, R3, R2, R9 ;  /* 0x0000000203097224 */ /* 0x000fce00078e0209 */
.L_x_34:
[----:B------:R-:W-:Y:S01]  /*2250*/  VIADD R16, R16, 0x1 ;  /* 0x0000000110107836 */ /* 0x000fe20000000000 */
[----:B------:R-:W-:Y:S01]  /*2260*/  PLOP3.LUT P1, PT, PT, PT, PT, 0x80, 0x8 ;  /* 0x000000000008781c */ /* 0x000fe20003f2f070 */
[----:B------:R-:W-:Y:S02]  /*2270*/  IMAD.IADD R15, R10, 0x1, R87 ;  /* 0x000000010a0f7824 */ /* 0x000fe400078e0257 */
[----:B------:R-:W-:Y:S01]  /*2280*/  IMAD.IADD R14, R9, 0x1, R86 ;  /* 0x00000001090e7824 */ /* 0x000fe200078e0256 */
[----:B------:R-:W-:-:S04]  /*2290*/  ISETP.NE.AND P0, PT, R16, 0x2, PT ;  /* 0x000000021000780c */ /* 0x000fc80003f05270 */
[----:B------:R-:W-:Y:S02]  /*22a0*/  SEL R2, RZ, 0x1, P0 ;  /* 0x00000001ff027807 */ /* 0x000fe40000000000 */
[----:B------:R-:W-:Y:S02]  /*22b0*/  SEL R16, R16, RZ, P0 ;  /* 0x000000ff10107207 */ /* 0x000fe40000000000 */
[----:B------:R-:W-:Y:S01]  /*22c0*/  LOP3.LUT R13, R13, R2, RZ, 0x3c, !PT ;  /* 0x000000020d0d7212 */ /* 0x000fe200078e3cff */
[----:B------:R-:W-:Y:S06]  /*22d0*/  @P2 BRA `(.L_x_35) ;  /* 0xfffffff000982947 */ /* 0x000fec000383ffff */
[----:B------:R-:W-:Y:S01]  /*22e0*/  UIADD3 UR4, UPT, UPT, UR4, 0x20, URZ ;  /* 0x0000002004047890 */ /* 0x000fe2000fffe0ff */
[----:B------:R-:W-:-:S03]  /*22f0*/  SHF.L.U32 R2, R17, 0x1f, RZ ;  /* 0x0000001f11027819 */ /* 0x000fc600000006ff */
[----:B------:R-:W-:-:S09]  /*2300*/  ULEA UR5, UR6, UR4, 0x3 ;  /* 0x0000000406057291 */ /* 0x000fd2000f8e18ff */
[----:B------:R-:W1:Y:S02]  /*2310*/  SYNCS.PHASECHK.TRANS64.TRYWAIT P0, [UR5], R2 ;  /* 0x00000002ff0075a7 */ /* 0x000e640008001105 */
[----:B-1----:R-:W-:Y:S05]  /*2320*/  @!P0 BRA `(.L_x_36) ;  /* 0x0000006c00248947 */ /* 0x002fea0003800000 */
.L_x_136:
[----:B------:R-:W-:-:S04]  /*2330*/  UIADD3 UR6, UPT, UPT, UR6, 0x1, URZ ;  /* 0x0000000106067890 */ /* 0x000fc8000fffe0ff */
[----:B------:R-:W-:-:S04]  /*2340*/  UISETP.NE.AND UP0, UPT, UR6, 0x4, UPT ;  /* 0x000000040600788c */ /* 0x000fc8000bf05270 */
[----:B------:R-:W-:Y:S02]  /*2350*/  USEL UR7, URZ, 0x1, UP0 ;  /* 0x00000001ff077887 */ /* 0x000fe40008000000 */
[----:B------:R-:W-:-:S04]  /*2360*/  USEL UR6, UR6, URZ, UP0 ;  /* 0x000000ff06067287 */ /* 0x000fc80008000000 */
[----:B------:R-:W-:Y:S01]  /*2370*/  ULEA UR5, UR6, UR4, 0x3 ;  /* 0x0000000406057291 */ /* 0x000fe2000f8e18ff */
[----:B-1----:R-:W-:-:S04]  /*2380*/  LOP3.LUT R2, R17, UR7, RZ, 0x3c, !PT ;  /* 0x0000000711027c12 */ /* 0x002fc8000f8e3cff */
[----:B------:R-:W-:-:S04]  /*2390*/  SHF.L.U32 R3, R2, 0x1f, RZ ;  /* 0x0000001f02037819 */ /* 0x000fc800000006ff */
[----:B------:R-:W1:Y:S02]  /*23a0*/  SYNCS.PHASECHK.TRANS64.TRYWAIT P0, [UR5], R3 ;  /* 0x00000003ff0075a7 */ /* 0x000e640008001105 */
[----:B-1----:R-:W-:Y:S05]  /*23b0*/  @!P0 BRA `(.L_x_37) ;  /* 0x0000006c00188947 */ /* 0x002fea0003800000 */
.L_x_138:
[----:B------:R-:W-:-:S04]  /*23c0*/  UIADD3 UR6, UPT, UPT, UR6, 0x1, URZ ;  /* 0x0000000106067890 */ /* 0x000fc8000fffe0ff */
[----:B------:R-:W-:-:S04]  /*23d0*/  UISETP.NE.AND UP0, UPT, UR6, 0x4, UPT ;  /* 0x000000040600788c */ /* 0x000fc8000bf05270 */
[----:B------:R-:W-:Y:S02]  /*23e0*/  USEL UR7, URZ, 0x1, UP0 ;  /* 0x00000001ff077887 */ /* 0x000fe40008000000 */
[----:B------:R-:W-:-:S04]  /*23f0*/  USEL UR6, UR6, URZ, UP0 ;  /* 0x000000ff06067287 */ /* 0x000fc80008000000 */
[----:B------:R-:W-:Y:S01]  /*2400*/  ULEA UR5, UR6, UR4, 0x3 ;  /* 0x0000000406057291 */ /* 0x000fe2000f8e18ff */
[----:B------:R-:W-:-:S04]  /*2410*/  LOP3.LUT R2, R2, UR7, RZ, 0x3c, !PT ;  /* 0x0000000702027c12 */ /* 0x000fc8000f8e3cff */
[----:B-1----:R-:W-:-:S04]  /*2420*/  SHF.L.U32 R3, R2, 0x1f, RZ ;  /* 0x0000001f02037819 */ /* 0x002fc800000006ff */
[----:B------:R-:W1:Y:S02]  /*2430*/  SYNCS.PHASECHK.TRANS64.TRYWAIT P0, [UR5], R3 ;  /* 0x00000003ff0075a7 */ /* 0x000e640008001105 */
[----:B-1----:R-:W-:Y:S05]  /*2440*/  @!P0 BRA `(.L_x_38) ;  /* 0x0000006c000c8947 */ /* 0x002fea0003800000 */
.L_x_140:
[----:B------:R-:W-:-:S04]  /*2450*/  UIADD3 UR6, UPT, UPT, UR6, 0x1, URZ ;  /* 0x0000000106067890 */ /* 0x000fc8000fffe0ff */
[----:B------:R-:W-:-:S04]  /*2460*/  UISETP.NE.AND UP0, UPT, UR6, 0x4, UPT ;  /* 0x000000040600788c */ /* 0x000fc8000bf05270 */
[----:B------:R-:W-:Y:S02]  /*2470*/  USEL UR5, URZ, 0x1, UP0 ;  /* 0x00000001ff057887 */ /* 0x000fe40008000000 */
[----:B------:R-:W-:-:S04]  /*2480*/  USEL UR6, UR6, URZ, UP0 ;  /* 0x000000ff06067287 */ /* 0x000fc80008000000 */
[----:B------:R-:W-:Y:S01]  /*2490*/  ULEA UR6, UR6, UR4, 0x3 ;  /* 0x0000000406067291 */ /* 0x000fe2000f8e18ff */
[----:B------:R-:W-:-:S04]  /*24a0*/  LOP3.LUT R2, R2, UR5, RZ, 0x3c, !PT ;  /* 0x0000000502027c12 */ /* 0x000fc8000f8e3cff */
[----:B------:R-:W-:Y:S01]  /*24b0*/  SHF.L.U32 R2, R2, 0x1f, RZ ;  /* 0x0000001f02027819 */ /* 0x000fe200000006ff */
[----:B-1--4-:R-:W-:-:S07]  /*24c0*/  IMAD.U32 R0, RZ, RZ, UR6 ;  /* 0x00000006ff007e24 */ /* 0x012fce000f8e00ff */
.L_x_39:
[----:B-1----:R1:W2:Y:S02]  /*24d0*/  SYNCS.PHASECHK.TRANS64.TRYWAIT P0, [R0+URZ], R2 ;  /* 0x00000002000075a7 */ /* 0x0022a400080011ff */
[----:B--2---:R-:W-:Y:S05]  /*24e0*/  @!P0 NANOSLEEP.SYNCS 0x989680 ;  /* 0x009896800000895d */ /* 0x004fea0003900000 */
[----:B------:R-:W2:Y:S02]  /*24f0*/  @!P0 SYNCS.PHASECHK.TRANS64 P0, [R0+URZ], R2 ;  /* 0x00000002000085a7 */ /* 0x000ea400080010ff */
[----:B--2---:R-:W-:Y:S05]  /*2500*/  @P0 EXIT ;  /* 0x000000000000094d */ /* 0x004fea0003800000 */
[----:B------:R-:W-:Y:S05]  /*2510*/  BRA `(.L_x_39) ;  /* 0xfffffffc00ec7947 */ /* 0x000fea000383ffff */
.L_x_17:
[----:B------:R-:W-:-:S04]  /*2520*/  UISETP.NE.AND UP1, UPT, UR37, URZ, UPT ;  /* 0x000000ff2500728c */ /* 0x000fc8000bf25270 */
[----:B------:R-:W-:-:S09]  /*2530*/  UISETP.NE.OR UP1, UPT, UR8, 0x1, UP1 ;  /* 0x000000010800788c */ /* 0x000fd20008f25670 */
[----:B------:R-:W-:Y:S05]  /*2540*/  BRA.U UP1, `(.L_x_40) ;  /* 0x0000000501487547 */ /* 0x000fea000b800000 */
[----:B------:R-:W-:Y:S01]  /*2550*/  ISETP.NE.AND P2, PT, R2, RZ, PT ;  /* 0x000000ff0200720c */ /* 0x000fe20003f45270 */
[----:B------:R-:W-:Y:S01]  /*2560*/  IMAD.MOV.U32 R12, RZ, RZ, 0x1 ;  /* 0x00000001ff0c7424 */ /* 0x000fe200078e00ff */
[----:B------:R-:W-:Y:S02]  /*2570*/  CS2R R10, SRZ ;  /* 0x00000000000a7805 */ /* 0x000fe4000001ff00 */
[----:B------:R-:W-:Y:S01]  /*2580*/  CS2R R8, SRZ ;  /* 0x0000000000087805 */ /* 0x000fe2000001ff00 */
[----:B------:R-:W-:Y:S01]  /*2590*/  UMOV UR4, 0x400 ;  /* 0x0000040000047882 */ /* 0x000fe20000000000 */
[----:B------:R-:W-:Y:S01]  /*25a0*/  UMOV UR6, URZ ;  /* 0x000000ff00067c82 */ /* 0x000fe20008000000 */
[----:B------:R-:W-:-:S12]  /*25b0*/  ULEA UR37, UR37, UR4, 0x18 ;  /* 0x0000000425257291 */ /* 0x000fd8000f8ec0ff */
.L_x_44:
[----:B------:R-:W-:Y:S02]  /*25c0*/  LEA R0, R8, UR37, 0x3 ;  /* 0x0000002508007c11 */ /* 0x000fe4000f8e18ff */
[----:B------:R-:W-:-:S03]  /*25d0*/  SHF.L.U32 R4, R9, 0x1f, RZ ;  /* 0x0000001f09047819 */ /* 0x000fc600000006ff */
[----:B------:R-:W-:Y:S01]  /*25e0*/  VIADD R5, R0, 0x100 ;  /* 0x0000010000057836 */ /* 0x000fe20000000000 */
[----:B------:R-:W1:Y:S02]  /*25f0*/  SYNCS.PHASECHK.TRANS64.TRYWAIT P0, [R0+URZ+0xf0], R4 ;  /* 0x0000f004000075a7 */ /* 0x000e6400080011ff */
[----:B-1----:R-:W-:Y:S05]  /*2600*/  @!P0 BRA `(.L_x_41) ;  /* 0x0000006800b48947 */ /* 0x002fea0003800000 */
.L_x_141:
[----:B------:R-:W-:Y:S01]  /*2610*/  ULEA UR5, UR6, UR37, 0x3 ;  /* 0x0000002506057291 */ /* 0x000fe2000f8e18ff */
[----:B-1----:R-:W-:Y:S01]  /*2620*/  PRMT R0, RZ, 0x654, R5 ;  /* 0x00000654ff007816 */ /* 0x002fe20000000005 */
[----:B------:R-:W-:Y:S01]  /*2630*/  @!P2 IMAD.MOV.U32 R4, RZ, RZ, 0x10 ;  /* 0x00000010ff04a424 */ /* 0x000fe200078e00ff */
[----:B------:R-:W-:Y:S01]  /*2640*/  SHF.L.U32 R5, R12, 0x1f, RZ ;  /* 0x0000001f0c057819 */ /* 0x000fe200000006ff */
[----:B------:R-:W-:Y:S01]  /*2650*/  UIADD3 UR4, UPT, UPT, UR5, 0x90, URZ ;  /* 0x0000009005047890 */ /* 0x000fe2000fffe0ff */
[----:B------:R1:W-:Y:S05]  /*2660*/  SYNCS.ARRIVE.TRANS64.RED.A1T0 RZ, [R0+URZ], RZ ;  /* 0x000000ff00ff79a7 */ /* 0x0003ea00081004ff */
[----:B------:R-:W-:Y:S01]  /*2670*/  IMAD.U32 R6, RZ, RZ, UR4 ;  /* 0x00000004ff067e24 */ /* 0x000fe2000f8e00ff */
[----:B------:R-:W2:Y:S04]  /*2680*/  SYNCS.PHASECHK.TRANS64.TRYWAIT P0, [UR5+0xa0], R5 ;  /* 0x0000a005ff0075a7 */ /* 0x000ea80008001105 */
[----:B------:R-:W-:Y:S01]  /*2690*/  PRMT R6, R2, 0x654, R6 ;  /* 0x0000065402067816 */ /* 0x000fe20000000006 */
[----:B-12---:R-:W-:Y:S06]  /*26a0*/  @!P0 BRA `(.L_x_42) ;  /* 0x0000006800a08947 */ /* 0x006fec0003800000 */
.L_x_143:
[----:B------:R-:W-:Y:S01]  /*26b0*/  ULEA UR4, UR6, UR37, 0x4 ;  /* 0x0000002506047291 */ /* 0x000fe2000f8e20ff */
[----:B------:R-:W-:Y:S01]  /*26c0*/  SEL R3, R6, R3, !P2 ;  /* 0x0000000306037207 */ /* 0x000fe20005000000 */
[----:B------:R-:W-:Y:S01]  /*26d0*/  UIADD3 UR5, UPT, UPT, UR5, 0x90, URZ ;  /* 0x0000009005057890 */ /* 0x000fe2000fffe0ff */
[----:B-1----:R-:W-:Y:S01]  /*26e0*/  LEA R0, R11, UR37, 0x3 ;  /* 0x000000250b007c11 */ /* 0x002fe2000f8e18ff */
[----:B------:R-:W-:Y:S01]  /*26f0*/  UIADD3 UR4, UPT, UPT, UR4, 0x120, URZ ;  /* 0x0000012004047890 */ /* 0x000fe2000fffe0ff */
[----:B------:R1:W-:Y:S01]  /*2700*/  @!P2 SYNCS.ARRIVE.TRANS64.RED RZ, [R3+URZ], R4 ;  /* 0x0000000403ffa9a7 */ /* 0x0003e200080004ff */
[----:B------:R-:W-:Y:S01]  /*2710*/  UIADD3 UR6, UPT, UPT, UR6, 0x1, URZ ;  /* 0x0000000106067890 */ /* 0x000fe2000fffe0ff */
[----:B------:R-:W-:-:S03]  /*2720*/  VIADD R8, R8, 0x1 ;  /* 0x0000000108087836 */ /* 0x000fc60000000000 */
[----:B------:R-:W-:Y:S02]  /*2730*/  UISETP.NE.AND UP0, UPT, UR6, 0x2, UPT ;  /* 0x000000020600788c */ /* 0x000fe4000bf05270 */
[----:B------:R-:W-:Y:S01]  /*2740*/  ISETP.NE.AND P0, PT, R8, 0x2, PT ;  /* 0x000000020800780c */ /* 0x000fe20003f05270 */
[----:B------:R-:W-:Y:S06]  /*2750*/  UGETNEXTWORKID.BROADCAST [UR4], [UR5] ;  /* 0x00000000040073ca */ /* 0x000fec0008000100 */
[----:B------:R-:W-:Y:S02]  /*2760*/  USEL UR4, URZ, 0x1, UP0 ;  /* 0x00000001ff047887 */ /* 0x000fe40008000000 */
[----:B------:R-:W-:-:S04]  /*2770*/  USEL UR6, UR6, URZ, UP0 ;  /* 0x000000ff06067287 */ /* 0x000fc80008000000 */
[----:B------:R-:W-:Y:S02]  /*2780*/  LOP3.LUT R12, R12, UR4, RZ, 0x3c, !PT ;  /* 0x000000040c0c7c12 */ /* 0x000fe4000f8e3cff */
[----:B-1----:R-:W-:-:S04]  /*2790*/  SHF.L.U32 R4, R10, 0x1f, RZ ;  /* 0x0000001f0a047819 */ /* 0x002fc800000006ff */
[----:B------:R-:W1:Y:S02]  /*27a0*/  SYNCS.PHASECHK.TRANS64.TRYWAIT P1, [R0+URZ+0x90], R4 ;  /* 0x00009004000075a7 */ /* 0x000e6400080211ff */
[----:B-1----:R-:W-:Y:S05]  /*27b0*/  @!P1 BRA `(.L_x_43) ;  /* 0x0000006800749947 */ /* 0x002fea0003800000 */
.L_x_144:
[C---:B-1----:R-:W-:Y:S01]  /*27c0*/  LEA R4, R11.reuse, UR37, 0x4 ;  /* 0x000000250b047c11 */ /* 0x042fe2000f8e20ff */
[----:B------:R-:W-:Y:S01]  /*27d0*/  VIADD R0, R0, 0xa0 ;  /* 0x000000a000007836 */ /* 0x000fe20000000000 */
[----:B------:R-:W-:Y:S01]  /*27e0*/  SEL R8, R8, RZ, P0 ;  /* 0x000000ff08087207 */ /* 0x000fe20000000000 */
[----:B------:R-:W-:-:S03]  /*27f0*/  VIADD R11, R11, 0x1 ;  /* 0x000000010b0b7836 */ /* 0x000fc60000000000 */
[----:B------:R-:W1:Y:S01]  /*2800*/  LDS.128 R4, [R4+0x120] ;  /* 0x0001200004047984 */ /* 0x000e620000000c00 */
[----:B------:R-:W-:Y:S02]  /*2810*/  PRMT R0, RZ, 0x654, R0 ;  /* 0x00000654ff007816 */ /* 0x000fe40000000000 */
[C---:B------:R-:W-:Y:S01]  /*2820*/  ISETP.NE.AND P1, PT, R11.reuse, 0x2, PT ;  /* 0x000000020b00780c */ /* 0x040fe20003f25270 */
[----:B------:R-:W-:Y:S01]  /*2830*/  @!PT LDS RZ, [RZ] ;  /* 0x00000000fffff984 */ /* 0x000fe20000000800 */
[----:B------:R-:W-:Y:S01]  /*2840*/  @!PT LDS RZ, [RZ] ;  /* 0x00000000fffff984 */ /* 0x000fe20000000800 */
[----:B------:R-:W-:Y:S01]  /*2850*/  @!PT LDS RZ, [RZ] ;  /* 0x00000000fffff984 */ /* 0x000fe20000000800 */
[----:B------:R-:W-:Y:S01]  /*2860*/  @!PT LDS RZ, [RZ] ;  /* 0x00000000fffff984 */ /* 0x000fe20000000800 */
[----:B------:R2:W-:Y:S06]  /*2870*/  MEMBAR.ALL.CTA ;  /* 0x0000000000007992 */ /* 0x0005ec0000008000 */
[----:B--2---:R-:W2:Y:S01]  /*2880*/  FENCE.VIEW.ASYNC.S ;  /* 0x00000000000073c6 */ /* 0x004ea20000000000 */
[----:B------:R-:W-:Y:S01]  /*2890*/  SEL R11, R11, RZ, P1 ;  /* 0x000000ff0b0b7207 */ /* 0x000fe20000800000 */
[----:B--2---:R2:W-:Y:S01]  /*28a0*/  SYNCS.ARRIVE.TRANS64.RED.A1T0 RZ, [R0+URZ], RZ ;  /* 0x000000ff00ff79a7 */ /* 0x0045e200081004ff */
[----:B-1----:R-:W-:-:S02]  /*28b0*/  LOP3.LUT P3, RZ, R6, 0x1, RZ, 0xc0, !PT ;  /* 0x0000000106ff7812 */ /* 0x002fc4000786c0ff */
[----:B------:R-:W-:-:S04]  /*28c0*/  SEL R4, RZ, 0x1, P1 ;  /* 0x00000001ff047807 */ /* 0x000fc80000800000 */
[----:B------:R-:W-:Y:S02]  /*28d0*/  LOP3.LUT R10, R10, R4, RZ, 0x3c, !PT ;  /* 0x000000040a0a7212 */ /* 0x000fe400078e3cff */
[----:B--2---:R-:W-:-:S04]  /*28e0*/  SEL R0, RZ, 0x1, P0 ;  /* 0x00000001ff007807 */ /* 0x004fc80000000000 */
[----:B------:R-:W-:Y:S01]  /*28f0*/  LOP3.LUT R9, R9, R0, RZ, 0x3c, !PT ;  /* 0x0000000009097212 */ /* 0x000fe200078e3cff */
[----:B------:R-:W-:Y:S06]  /*2900*/  @P3 BRA `(.L_x_44) ;  /* 0xfffffffc002c3947 */ /* 0x000fec000383ffff */
[----:B------:R-:W-:Y:S01]  /*2910*/  ULEA UR5, UR6, UR37, 0x3 ;  /* 0x0000002506057291 */ /* 0x000fe2000f8e18ff */
[----:B------:R-:W-:-:S08]  /*2920*/  SHF.L.U32 R2, R12, 0x1f, RZ ;  /* 0x0000001f0c027819 */ /* 0x000fd000000006ff */
[----:B------:R-:W1:Y:S02]  /*2930*/  SYNCS.PHASECHK.TRANS64 P0, [UR5+0xa0], R2 ;  /* 0x0000a002ff0075a7 */ /* 0x000e640008001005 */
[----:B-1----:R-:W-:Y:S05]  /*2940*/  @P0 BRA `(.L_x_45) ;  /* 0x0000000000080947 */ /* 0x002fea0003800000 */
[----:B------:R-:W1:Y:S02]  /*2950*/  SYNCS.PHASECHK.TRANS64.TRYWAIT P0, [UR5+0xa0], R2 ;  /* 0x0000a002ff0075a7 */ /* 0x000e640008001105 */
[----:B-1----:R-:W-:Y:S05]  /*2960*/  @!P0 BRA `(.L_x_46) ;  /* 0x00000068001c8947 */ /* 0x002fea0003800000 */
.L_x_45:
[----:B------:R-:W-:-:S04]  /*2970*/  UIADD3 UR4, UPT, UPT, UR6, 0x1, URZ ;  /* 0x0000000106047890 */ /* 0x000fc8000fffe0ff */
[----:B------:R-:W-:-:S04]  /*2980*/  UISETP.NE.AND UP0, UPT, UR4, 0x2, UPT ;  /* 0x000000020400788c */ /* 0x000fc8000bf05270 */
[----:B------:R-:W-:Y:S02]  /*2990*/  USEL UR7, URZ, 0x1, UP0 ;  /* 0x00000001ff077887 */ /* 0x000fe40008000000 */
[----:B------:R-:W-:-:S04]  /*29a0*/  USEL UR4, UR4, URZ, UP0 ;  /* 0x000000ff04047287 */ /* 0x000fc80008000000 */
[----:B------:R-:W-:Y:S01]  /*29b0*/  ULEA UR4, UR4, UR37, 0x3 ;  /* 0x0000002504047291 */ /* 0x000fe2000f8e18ff */
[----:B-1----:R-:W-:-:S04]  /*29c0*/  LOP3.LUT R2, R12, UR7, RZ, 0x3c, !PT ;  /* 0x000000070c027c12 */ /* 0x002fc8000f8e3cff */
[----:B------:R-:W-:-:S04]  /*29d0*/  SHF.L.U32 R0, R2, 0x1f, RZ ;  /* 0x0000001f02007819 */ /* 0x000fc800000006ff */
[----:B------:R-:W1:Y:S02]  /*29e0*/  SYNCS.PHASECHK.TRANS64 P0, [UR4+0xa0], R0 ;  /* 0x0000a000ff0075a7 */ /* 0x000e640008001004 */
[----:B-1----:R-:W-:Y:S05]  /*29f0*/  @P0 EXIT ;  /* 0x000000000000094d */ /* 0x002fea0003800000 */
[----:B------:R-:W-:Y:S02]  /*2a00*/  SHF.L.U32 R2, R2, 0x1f, RZ ;  /* 0x0000001f02027819 */ /* 0x000fe400000006ff */
[----:B------:R-:W-:-:S07]  /*2a10*/  MOV R0, UR4 ;  /* 0x0000000400007c02 */ /* 0x000fce0008000f00 */
.L_x_47:
[----:B-1----:R1:W2:Y:S02]  /*2a20*/  SYNCS.PHASECHK.TRANS64.TRYWAIT P0, [R0+URZ+0xa0], R2 ;  /* 0x0000a002000075a7 */ /* 0x0022a400080011ff */
[----:B--2---:R-:W-:Y:S05]  /*2a30*/  @!P0 NANOSLEEP.SYNCS 0x989680 ;  /* 0x009896800000895d */ /* 0x004fea0003900000 */
[----:B------:R-:W2:Y:S02]  /*2a40*/  @!P0 SYNCS.PHASECHK.TRANS64 P0, [R0+URZ+0xa0], R2 ;  /* 0x0000a002000085a7 */ /* 0x000ea400080010ff */
[----:B--2---:R-:W-:Y:S05]  /*2a50*/  @P0 EXIT ;  /* 0x000000000000094d */ /* 0x004fea0003800000 */
[----:B------:R-:W-:Y:S05]  /*2a60*/  BRA `(.L_x_47) ;  /* 0xfffffffc00ec7947 */ /* 0x000fea000383ffff */
.L_x_40:
[----:B------:R-:W-:-:S09]  /*2a70*/  UISETP.NE.AND UP1, UPT, UR8, URZ, UPT ;  /* 0x000000ff0800728c */ /* 0x000fd2000bf25270 */
[----:B------:R-:W-:Y:S05]  /*2a80*/  BRA.U UP1, `(.L_x_48) ;  /* 0x0000000d01cc7547 */ /* 0x000fea000b800000 */
[----:B------:R-:W-:Y:S01]  /*2a90*/  UMOV UR4, 0x40 ;  /* 0x0000004000047882 */ /* 0x000fe20000000000 */
[----:B------:R-:W-:Y:S01]  /*2aa0*/  NOP ;  /* 0x0000000000007918 */ /* 0x000fe20000000000 */
[----:B------:R-:W-:Y:S01]  /*2ab0*/  ULEA UR4, UR37, UR4, 0x18 ;  /* 0x0000000425047291 */ /* 0x000fe2000f8ec0ff */
[----:B------:R-:W-:Y:S02]  /*2ac0*/  UMOV UR5, 0x400 ;  /* 0x0000040000057882 */ /* 0x000fe40000000000 */
[----:B------:R-:W-:-:S06]  /*2ad0*/  ULEA UR37, UR37, UR5, 0x18 ;  /* 0x0000000525257291 */ /* 0x000fcc000f8ec0ff */
[----:B------:R-:W1:Y:S02]  /*2ae0*/  LDS.U8 R0, [UR4+0x1c] ;  /* 0x00001c04ff007984 */ /* 0x000e640008000000 */
[----:B-1----:R-:W-:-:S13]  /*2af0*/  ISETP.NE.AND P0, PT, R0, RZ, PT ;  /* 0x000000ff0000720c */ /* 0x002fda0003f05270 */
[----:B------:R-:W-:Y:S05]  /*2b00*/  @P0 BRA `(.L_x_49) ;  /* 0x0000000000580947 */ /* 0x000fea0003800000 */
[----:B------:R-:W-:-:S13]  /*2b10*/  ELECT P0, URZ, PT ;  /* 0x0000000000ff782f */ /* 0x000fda0003800000 */
[----:B------:R-:W-:Y:S05]  /*2b20*/  @!P0 BRA `(.L_x_50) ;  /* 0x0000000000608947 */ /* 0x000fea0003800000 */
[----:B------:R-:W-:Y:S01]  /*2b30*/  UMOV UR5, 0x10 ;  /* 0x0000001000057882 */ /* 0x000fe20000000000 */
[----:B------:R-:W-:Y:S01]  /*2b40*/  HFMA2 R0, -RZ, RZ, 0, 5.9604644775390625e-08 ;  /* 0x00000001ff007431 */ /* 0x000fe200000001ff */
[----:B------:R-:W-:-:S03]  /*2b50*/  MOV R2, 0xffff ;  /* 0x0000ffff00027802 */ /* 0x000fc60000000f00 */
[----:B------:R-:W-:Y:S04]  /*2b60*/  DEPBAR.LE SB1, 0x36 ;  /* 0x00009d800000791a */ /* 0x000fe80000000000 */
[----:B------:R-:W1:Y:S02]  /*2b70*/  UTCATOMSWS.FIND_AND_SET.ALIGN UP0, UR5, UR5 ;  /* 0x00000005000575e3 */ /* 0x000e640008000800 */
[----:B-1----:R-:W-:Y:S01]  /*2b80*/  MOV R3, UR5 ;  /* 0x0000000500037c02 */ /* 0x002fe20008000f00 */
[----:B------:R-:W-:Y:S06]  /*2b90*/  BRA.U UP0, `(.L_x_51) ;  /* 0x0000000100187547 */ /* 0x000fec000b800000 */
.L_x_52:
[----:B------:R-:W-:Y:S05]  /*2ba0*/  NANOSLEEP 0x64 ;  /* 0x000000640000795d */ /* 0x000fea0003800000 */
[----:B------:R-:W-:-:S05]  /*2bb0*/  UMOV UR5, 0x10 ;  /* 0x0000001000057882 */ /* 0x000fca0000000000 */
[----:B------:R-:W-:Y:S04]  /*2bc0*/  DEPBAR.LE SB1, 0x36 ;  /* 0x00009d800000791a */ /* 0x000fe80000000000 */
[----:B------:R-:W1:Y:S02]  /*2bd0*/  UTCATOMSWS.FIND_AND_SET.ALIGN UP0, UR5, UR5 ;  /* 0x00000005000575e3 */ /* 0x000e640008000800 */
[----:B-1----:R-:W-:Y:S01]  /*2be0*/  MOV R3, UR5 ;  /* 0x0000000500037c02 */ /* 0x002fe20008000f00 */
[----:B------:R-:W-:Y:S05]  /*2bf0*/  BRA.U !UP0, `(.L_x_52) ;  /* 0xfffffffd08e87547 */ /* 0x000fea000b83ffff */
.L_x_51:
[-C--:B------:R-:W-:Y:S02]  /*2c00*/  SHF.L.U32 R2, R2, R3.reuse, RZ ;  /* 0x0000000302027219 */ /* 0x080fe400000006ff */
[----:B------:R-:W-:Y:S01]  /*2c10*/  SHF.L.U32 R0, R0, R3, RZ ;  /* 0x0000000300007219 */ /* 0x000fe200000006ff */
[----:B------:R-:W-:Y:S02]  /*2c20*/  IMAD.SHL.U32 R3, R3, 0x20, RZ ;  /* 0x0000002003037824 */ /* 0x000fe400078e00ff */
[----:B------:R1:W-:Y:S04]  /*2c30*/  ATOMS.OR RZ, [UR4+0x14], R2 ;  /* 0x00001402ffff798c */ /* 0x0003e8000b000004 */
[----:B------:R1:W-:Y:S04]  /*2c40*/  ATOMS.OR RZ, [UR4+0x18], R0 ;  /* 0x00001800ffff798c */ /* 0x0003e8000b000004 */
[----:B------:R1:W-:Y:S01]  /*2c50*/  STS [UR37+0x140], R3 ;  /* 0x00014003ff007988 */ /* 0x0003e20008000825 */
[----:B------:R-:W-:Y:S05]  /*2c60*/  BRA `(.L_x_50) ;  /* 0x0000000000107947 */ /* 0x000fea0003800000 */
.L_x_49:
[----:B------:R-:W-:Y:S02]  /*2c70*/  MOV R0, 0xffffffff ;  /* 0xffffffff00007802 */ /* 0x000fe40000000f00 */
[----:B------:R-:W-:-:S03]  /*2c80*/  MOV R2, 0x2cb0 ;  /* 0x00002cb000027802 */ /* 0x000fc60000000f00 */
[----:B------:R1:W-:Y:S04]  /*2c90*/  STS [UR37+0x140], R0 ;  /* 0x00014000ff007988 */ /* 0x0003e80008000825 */
[----:B-1-3-5:R-:W-:Y:S05]  /*2ca0*/  CALL.REL.NOINC `($__internal_1_$__cuda_sm10x_tcgen05_guardrail_trap_phase_invalid_during_alloc) ;  /* 0x0000006c00647944 */ /* 0x02afea0003c00000 */
.L_x_50:
[----:B------:R-:W-:Y:S05]  /*2cb0*/  WARPSYNC.ALL ;  /* 0x0000000000007948 */ /* 0x000fea0003800000 */
[----:B------:R-:W2:Y:S01]  /*2cc0*/  S2UR UR5, SR_CgaCtaId ;  /* 0x00000000000579c3 */ /* 0x000ea20000008800 */
[----:B------:R-:W-:Y:S01]  /*2cd0*/  UMOV UR4, 0x400 ;  /* 0x0000040000047882 */ /* 0x000fe20000000000 */
[----:B------:R-:W-:-:S06]  /*2ce0*/  NOP ;  /* 0x0000000000007918 */ /* 0x000fcc0000000000 */
[----:B------:R-:W-:Y:S06]  /*2cf0*/  BAR.ARV 0x6, 0xa0 ;  /* 0x0182800000007b1d */ /* 0x000fec0000002000 */
[----:B------:R-:W4:Y:S01]  /*2d00*/  LDCU UR7, c[0x0][0x38c] ;  /* 0x00007180ff0777ac */ /* 0x000f220008000800 */
[----:B------:R-:W-:Y:S01]  /*2d10*/  IMAD.MOV.U32 R11, RZ, RZ, 0x1 ;  /* 0x00000001ff0b7424 */ /* 0x000fe200078e00ff */
[----:B------:R-:W-:Y:S01]  /*2d20*/  CS2R R8, SRZ ;  /* 0x0000000000087805 */ /* 0x000fe2000001ff00 */
[----:B------:R-:W-:Y:S01]  /*2d30*/  IMAD.MOV.U32 R10, RZ, RZ, RZ ;  /* 0x000000ffff0a7224 */ /* 0x000fe200078e00ff */
[----:B------:R-:W3:Y:S01]  /*2d40*/  LDCU UR6, c[0x0][0x38c] ;  /* 0x00007180ff0677ac */ /* 0x000ee20008000800 */
[----:B------:R-:W-:Y:S01]  /*2d50*/  UMOV UR15, URZ ;  /* 0x000000ff000f7c82 */ /* 0x000fe20008000000 */
[----:B------:R-:W-:Y:S01]  /*2d60*/  UMOV UR14, URZ ;  /* 0x000000ff000e7c82 */ /* 0x000fe20008000000 */
[----:B--2---:R-:W-:Y:S01]  /*2d70*/  ULEA UR5, UR5, UR4, 0x18 ;  /* 0x0000000405057291 */ /* 0x004fe2000f8ec0ff */
[----:B------:R-:W-:Y:S01]  /*2d80*/  UMOV UR24, 0x0 ;  /* 0x0000000000187882 */ /* 0x000fe20000000000 */
[----:B------:R-:W-:-:S02]  /*2d90*/  UMOV UR25, 0x4400490 ;  /* 0x0440049000197882 */ /* 0x000fc40000000000 */
[----:B------:R-:W-:Y:S02]  /*2da0*/  UIADD3 UR10, UPT, UPT, UR5, 0x8800, URZ ;  /* 0x00008800050a7890 */ /* 0x000fe4000fffe0ff */
[----:B------:R-:W-:Y:S02]  /*2db0*/  UIADD3 UR11, UPT, UPT, UR5, 0x10800, URZ ;  /* 0x00010800050b7890 */ /* 0x000fe4000fffe0ff */
[----:B----4-:R-:W-:Y:S01]  /*2dc0*/  UIADD3 UR7, UPT, UPT, UR7, 0x3f, URZ ;  /* 0x0000003f07077890 */ /* 0x010fe2000fffe0ff */
[----:B-1----:R-:W1:Y:S01]  /*2dd0*/  LDS R0, [UR5+0x140] ;  /* 0x00014005ff007984 */ /* 0x002e620008000800 */
[----:B------:R-:W-:Y:S02]  /*2de0*/  USHF.R.U32.HI UR10, URZ, 0x4, UR10 ;  /* 0x00000004ff0a7899 */ /* 0x000fe4000801160a */
[----:B------:R-:W-:Y:S02]  /*2df0*/  USHF.R.S32.HI UR4, URZ, 0x1f, UR7 ;  /* 0x0000001fff047899 */ /* 0x000fe40008011407 */
[----:B------:R-:W-:-:S02]  /*2e00*/  USHF.R.U32.HI UR11, URZ, 0x4, UR11 ;  /* 0x00000004ff0b7899 */ /* 0x000fc4000801160b */
[----:B------:R-:W-:Y:S02]  /*2e10*/  ULEA.HI UR4, UR4, UR7, URZ, 0x6 ;  /* 0x0000000704047291 */ /* 0x000fe4000f8f30ff */
[----:B------:R-:W-:Y:S02]  /*2e20*/  ULOP3.LUT UR10, UR10, 0x3fff, URZ, 0xc0, !UPT ;  /* 0x00003fff0a0a7892 */ /* 0x000fe4000f8ec0ff */
[----:B------:R-:W-:Y:S02]  /*2e30*/  USHF.R.S32.HI UR4, URZ, 0x6, UR4 ;  /* 0x00000006ff047899 */ /* 0x000fe40008011404 */
[----:B------:R-:W-:Y:S02]  /*2e40*/  ULOP3.LUT UR11, UR11, 0x3fff, URZ, 0xc0, !UPT ;  /* 0x00003fff0b0b7892 */ /* 0x000fe4000f8ec0ff */
[----:B------:R-:W-:Y:S01]  /*2e50*/  UISETP.LT.AND UP0, UPT, UR4, 0x1, UPT ;  /* 0x000000010400788c */ /* 0x000fe2000bf01270 */
[----:B------:R-:W-:Y:S01]  /*2e60*/  UMOV UR22, 0x0 ;  /* 0x0000000000167882 */ /* 0x000fe20000000000 */
[----:B------:R-:W-:-:S02]  /*2e70*/  UMOV UR23, 0x4400490 ;  /* 0x0440049000177882 */ /* 0x000fc40000000000 */
[----:B------:R-:W-:Y:S02]  /*2e80*/  USEL UR9, UR4, 0x1, !UP0 ;  /* 0x0000000104097887 */ /* 0x000fe4000c000000 */
[----:B------:R-:W-:Y:S02]  /*2e90*/  ULOP3.LUT UR10, UR10, 0x10000, URZ, 0xfc, !UPT ;  /* 0x000100000a0a7892 */ /* 0x000fe4000f8efcff */
[----:B------:R-:W-:Y:S02]  /*2ea0*/  ULOP3.LUT UR11, UR11, 0x10000, URZ, 0xfc, !UPT ;  /* 0x000100000b0b7892 */ /* 0x000fe4000f8efcff */
[----:B------:R-:W-:Y:S02]  /*2eb0*/  UIADD3 UR9, UPT, UPT, -UR9, URZ, URZ ;  /* 0x000000ff09097290 */ /* 0x000fe4000fffe1ff */
[----:B---3--:R-:W-:Y:S01]  /*2ec0*/  UISETP.GE.AND UP3, UPT, UR6, 0x1, UPT ;  /* 0x000000010600788c */ /* 0x008fe2000bf66270 */
[----:B------:R-:W-:Y:S01]  /*2ed0*/  UMOV UR20, 0x0 ;  /* 0x0000000000147882 */ /* 0x000fe20000000000 */
[----:B------:R-:W-:Y:S01]  /*2ee0*/  UMOV UR21, 0x4400490 ;  /* 0x0440049000157882 */ /* 0x000fe20000000000 */
[----:B------:R-:W-:Y:S01]  /*2ef0*/  UMOV UR18, 0x0 ;  /* 0x0000000000127882 */ /* 0x000fe20000000000 */
[----:B------:R-:W-:Y:S01]  /*2f00*/  UMOV UR19, 0x4400490 ;  /* 0x0440049000137882 */ /* 0x000fe20000000000 */
[----:B-1----:R-:W-:-:S15]  /*2f10*/  R2UR UR16, R0 ;  /* 0x00000000001072ca */ /* 0x002fde00000e0000 */
.L_x_59:
[----:B------:R-:W-:Y:S02]  /*2f20*/  LEA R0, R10, UR5, 0x3 ;  /* 0x000000050a007c11 */ /* 0x000fe4000f8e18ff */
[----:B------:R-:W-:Y:S02]  /*2f30*/  SHF.L.U32 R2, R9, 0x1f, RZ ;  /* 0x0000001f09027819 */ /* 0x000fe400000006ff */
[----:B------:R-:W-:Y:S01]  /*2f40*/  PLOP3.LUT P0, PT, PT, PT, UP3, 0x80, 0x8 ;  /* 0x000000000008781c */ /* 0x000fe20003f0f038 */
[----:B------:R-:W-:Y:S01]  /*2f50*/  VIADD R3, R0, 0xa0 ;  /* 0x000000a000037836 */ /* 0x000fe20000000000 */
[----:B-1----:R-:W1:Y:S02]  /*2f60*/  SYNCS.PHASECHK.TRANS64.TRYWAIT P1, [R0+URZ+0x90], R2 ;  /* 0x00009002000075a7 */ /* 0x002e6400080211ff */
[----:B-1-3--:R-:W-:Y:S09]  /*2f70*/  @!P1 BRA `(.L_x_53) ;  /* 0x0000006000b09947 */ /* 0x00aff20003800000 */
.L_x_146:
[----:B------:R-:W-:Y:S01]  /*2f80*/  LEA R4, R10, UR5, 0x4 ;  /* 0x000000050a047c11 */ /* 0x000fe2000f8e20ff */
[----:B------:R-:W-:Y:S01]  /*2f90*/  @UP3 ULEA UR6, UR14, UR5, 0x3 ;  /* 0x000000050e063291 */ /* 0x000fe2000f8e18ff */
[----:B------:R-:W-:Y:S01]  /*2fa0*/  PLOP3.LUT P2, PT, PT, PT, PT, 0x80, 0x8 ;  /* 0x000000000008781c */ /* 0x000fe20003f4f070 */
[----:B------:R-:W-:Y:S01]  /*2fb0*/  ULEA UR7, UR15, UR5, 0x3 ;  /* 0x000000050f077291 */ /* 0x000fe2000f8e18ff */
[----:B------:R-:W-:Y:S02]  /*2fc0*/  PRMT R3, RZ, 0x654, R3 ;  /* 0x00000654ff037816 */ /* 0x000fe40000000003 */
[----:B------:R-:W2:Y:S01]  /*2fd0*/  LDS.128 R4, [R4+0x120] ;  /* 0x0001200004047984 */ /* 0x000ea20000000c00 */
[----:B-1----:R-:W-:Y:S02]  /*2fe0*/  @P0 SHF.L.U32 R2, R8, 0x1f, RZ ;  /* 0x0000001f08020819 */ /* 0x002fe400000006ff */
[----:B------:R-:W-:Y:S01]  /*2ff0*/  SHF.L.U32 R0, R11, 0x1f, RZ ;  /* 0x0000001f0b007819 */ /* 0x000fe200000006ff */
[----:B------:R-:W-:Y:S01]  /*3000*/  @!PT LDS RZ, [RZ] ;  /* 0x00000000fffff984 */ /* 0x000fe20000000800 */
[----:B------:R-:W-:Y:S01]  /*3010*/  @!PT LDS RZ, [RZ] ;  /* 0x00000000fffff984 */ /* 0x000fe20000000800 */
[----:B------:R-:W-:Y:S01]  /*3020*/  @!PT LDS RZ, [RZ] ;  /* 0x00000000fffff984 */ /* 0x000fe20000000800 */
[----:B------:R-:W-:Y:S01]  /*3030*/  @!PT LDS RZ, [RZ] ;  /* 0x00000000fffff984 */ /* 0x000fe20000000800 */
[----:B------:R1:W-:Y:S06]  /*3040*/  MEMBAR.ALL.CTA ;  /* 0x0000000000007992 */ /* 0x0003ec0000008000 */
[----:B-1----:R-:W1:Y:S02]  /*3050*/  FENCE.VIEW.ASYNC.S ;  /* 0x00000000000073c6 */ /* 0x002e640000000000 */
[----:B-1----:R1:W-:Y:S01]  /*3060*/  SYNCS.ARRIVE.TRANS64.RED.A1T0 RZ, [R3+URZ], RZ ;  /* 0x000000ff03ff79a7 */ /* 0x0023e200081004ff */
[----:B------:R1:W3:Y:S01]  /*3070*/  @P0 SYNCS.PHASECHK.TRANS64.TRYWAIT P2, [UR6], R2 ;  /* 0x00000002ff0005a7 */ /* 0x0002e20008041106 */
[----:B------:R-:W-:Y:S01]  /*3080*/  ULEA.HI UR6, UR15, UR15, URZ, 0x1 ;  /* 0x0000000f0f067291 */ /* 0x000fe2000f8f08ff */
[----:B--2---:R-:W-:-:S03]  /*3090*/  LOP3.LUT P1, RZ, R6, 0x1, RZ, 0xc0, !PT ;  /* 0x0000000106ff7812 */ /* 0x004fc6000782c0ff */
[----:B------:R-:W-:Y:S02]  /*30a0*/  USHF.L.U32 UR8, UR6, 0x7, URZ ;  /* 0x0000000706087899 */ /* 0x000fe400080006ff */
[----:B------:R-:W-:Y:S02]  /*30b0*/  ULOP3.LUT UR6, UR6, 0xffe, URZ, 0xc0, !UPT ;  /* 0x00000ffe06067892 */ /* 0x000fe4000f8ec0ff */
[----:B------:R-:W-:Y:S02]  /*30c0*/  ULOP3.LUT UR8, UR8, 0xffffff00, URZ, 0xc0, !UPT ;  /* 0xffffff0008087892 */ /* 0x000fe4000f8ec0ff */
[----:B------:R-:W-:Y:S02]  /*30d0*/  UIADD3 UR6, UPT, UPT, -UR6, UR15, URZ ;  /* 0x0000000f06067290 */ /* 0x000fe4000fffe1ff */
[----:B------:R-:W-:Y:S01]  /*30e0*/  UIADD3 UR8, UPT, UPT, UR16, UR8, URZ ;  /* 0x0000000810087290 */ /* 0x000fe2000fffe0ff */
[----:B------:R-:W2:Y:S03]  /*30f0*/  SYNCS.PHASECHK.TRANS64.TRYWAIT P0, [UR7+0xd0], R0 ;  /* 0x0000d000ff0075a7 */ /* 0x000ea60008001107 */
[----:B------:R-:W-:Y:S01]  /*3100*/  ULEA UR8, UR6, UR8, 0x14 ;  /* 0x0000000806087291 */ /* 0x000fe2000f8ea0ff */
[----:B-123--:R-:W-:Y:S11]  /*3110*/  @!P0 BRA `(.L_x_54) ;  /* 0x00000060005c8947 */ /* 0x00eff60003800000 */
.L_x_148:
[----:B------:R-:W-:Y:S01]  /*3120*/  IADD3 R10, PT, PT, R10, 0x1, RZ ;  /* 0x000000010a0a7810 */ /* 0x000fe20007ffe0ff */
[----:B------:R-:W-:Y:S06]  /*3130*/  BRA.U !UP3, `(.L_x_55) ;  /* 0x000000010bc07547 */ /* 0x000fec000b800000 */
[----:B------:R-:W-:Y:S01]  /*3140*/  UPLOP3.LUT UP4, UPT, UPT, UPT, UPT, 0x40, 0x4 ;  /* 0x000000000004789c */ /* 0x000fe20003f8e870 */
[----:B------:R-:W-:Y:S01]  /*3150*/  UMOV UR13, UR9 ;  /* 0x00000009000d7c82 */ /* 0x000fe20008000000 */
[----:B------:R-:W-:Y:S01]  /*3160*/  UMOV UR12, UR4 ;  /* 0x00000004000c7c82 */ /* 0x000fe20008000000 */
[----:B------:R-:W-:-:S08]  /*3170*/  UMOV UR17, UR14 ;  /* 0x0000000e00117c82 */ /* 0x000fd00008000000 */
.L_x_58:
[----:B------:R-:W-:Y:S02]  /*3180*/  UIADD3 UR13, UPT, UPT, UR13, 0x1, URZ ;  /* 0x000000010d0d7890 */ /* 0x000fe4000fffe0ff */
[----:B--2---:R-:W-:Y:S02]  /*3190*/  ULEA UR6, UR17, UR5, 0x3 ;  /* 0x0000000511067291 */ /* 0x004fe4000f8e18ff */
[----:B------:R-:W-:Y:S01]  /*31a0*/  UISETP.NE.AND UP0, UPT, UR13, URZ, UPT ;  /* 0x000000ff0d00728c */ /* 0x000fe2000bf05270 */
[----:B---3--:R-:W-:Y:S10]  /*31b0*/  @P2 BRA `(.L_x_56) ;  /* 0x00000000000c2947 */ /* 0x008ff40003800000 */
[----:B-1----:R-:W-:Y:S04]  /*31c0*/  SHF.L.U32 R2, R8, 0x1f, RZ ;  /* 0x0000001f08027819 */ /* 0x002fe800000006ff */
[----:B------:R-:W1:Y:S02]  /*31d0*/  SYNCS.PHASECHK.TRANS64.TRYWAIT P0, [UR6], R2 ;  /* 0x00000002ff0075a7 */ /* 0x000e640008001106 */
[----:B-1----:R-:W-:Y:S05]  /*31e0*/  @!P0 BRA `(.L_x_57) ;  /* 0x0000006000408947 */ /* 0x002fea0003800000 */
.L_x_56:
[----:B------:R-:W-:Y:S01]  /*31f0*/  UISETP.NE.AND UP1, UPT, UR12, 0x1, UPT ;  /* 0x000000010c00788c */ /* 0x000fe2000bf25270 */
[----:B------:R-:W-:Y:S01]  /*3200*/  PLOP3.LUT P2, PT, PT, PT, PT, 0x80, 0x8 ;  /* 0x000000000008781c */ /* 0x000fe20003f4f070 */
[----:B------:R-:W-:Y:S02]  /*3210*/  UIADD3 UR14, UPT, UPT, UR17, 0x1, URZ ;  /* 0x00000001110e7890 */ /* 0x000fe4000fffe0ff */
[----:B------:R-:W-:Y:S02]  /*3220*/  ULEA UR28, UR17, UR11, 0xb ;  /* 0x0000000b111c7291 */ /* 0x000fe4000f8e58ff */
[----:B------:R-:W-:Y:S01]  /*3230*/  UISETP.NE.AND UP2, UPT, UR14, 0x4, UPT ;  /* 0x000000040e00788c */ /* 0x000fe2000bf45270 */
[----:B------:R-:W-:Y:S01]  /*3240*/  PLOP3.LUT P0, PT, PT, PT, UP1, 0x80, 0x8 ;  /* 0x000000000008781c */ /* 0x000fe20003f0f018 */
[----:B------:R-:W-:Y:S02]  /*3250*/  UIADD3 UR40, UPT, UPT, UR28, 0x2, URZ ;  /* 0x000000021c287890 */ /* 0x000fe4000fffe0ff */
[----:B------:R-:W-:Y:S02]  /*3260*/  USEL UR27, URZ, 0x1, UP2 ;  /* 0x00000001ff1b7887 */ /* 0x000fe40009000000 */
[----:B------:R-:W-:Y:S02]  /*3270*/  USEL UR14, UR14, URZ, UP2 ;  /* 0x000000ff0e0e7287 */ /* 0x000fe40009000000 */
[----:B------:R-:W-:Y:S02]  /*3280*/  UIADD3 UR36, UPT, UPT, UR28, 0x4, URZ ;  /* 0x000000041c247890 */ /* 0x000fe4000fffe0ff */
[----:B------:R-:W-:Y:S01]  /*3290*/  @UP1 ULEA UR26, UR14, UR5, 0x3 ;  /* 0x000000050e1a1291 */ /* 0x000fe2000f8e18ff */
[----:B------:R-:W-:Y:S01]  /*32a0*/  LOP3.LUT R8, R8, UR27, RZ, 0x3c, !PT ;  /* 0x0000001b08087c12 */ /* 0x000fe2000f8e3cff */
[----:B------:R-:W-:Y:S02]  /*32b0*/  UIADD3 UR32, UPT, UPT, UR28, 0x6, URZ ;  /* 0x000000061c207890 */ /* 0x000fe4000fffe0ff */
[----:B------:R-:W-:Y:S01]  /*32c0*/  UIADD3 UR6, UPT, UPT, UR6, 0x20, URZ ;  /* 0x0000002006067890 */ /* 0x000fe2000fffe0ff */
[----:B-1----:R-:W-:Y:S01]  /*32d0*/  @P0 SHF.L.U32 R0, R8, 0x1f, RZ ;  /* 0x0000001f08000819 */ /* 0x002fe200000006ff */
[----:B------:R-:W-:Y:S01]  /*32e0*/  UIADD3 UR12, UPT, UPT, UR12, -0x1, URZ ;  /* 0xffffffff0c0c7890 */ /* 0x000fe2000fffe0ff */
[----:B------:R-:W-:Y:S02]  /*32f0*/  UMOV UR29, 0x40004040 ;  /* 0x40004040001d7882 */ /* 0x000fe40000000000 */
[----:B------:R2:W3:Y:S01]  /*3300*/  @P0 SYNCS.PHASECHK.TRANS64.TRYWAIT P2, [UR26], R0 ;  /* 0x00000000ff0005a7 */ /* 0x0004e2000804111a */
[----:B------:R-:W-:Y:S01]  /*3310*/  ULEA UR26, UR17, UR10, 0x9 ;  /* 0x0000000a111a7291 */ /* 0x000fe2000f8e48ff */
[----:B------:R-:W-:Y:S01]  /*3320*/  UMOV UR27, 0x40004040 ;  /* 0x40004040001b7882 */ /* 0x000fe20000000000 */
[----:B------:R-:W-:Y:S02]  /*3330*/  UMOV UR41, 0x40004040 ;  /* 0x4000404000297882 */ /* 0x000fe40000000000 */
[----:B------:R-:W-:Y:S02]  /*3340*/  UIADD3 UR38, UPT, UPT, UR26, 0x2, URZ ;  /* 0x000000021a267890 */ /* 0x000fe4000fffe0ff */
[----:B------:R-:W-:Y:S02]  /*3350*/  UIADD3 UR34, UPT, UPT, UR26, 0x4, URZ ;  /* 0x000000041a227890 */ /* 0x000fe4000fffe0ff */
[----:B------:R-:W-:Y:S01]  /*3360*/  UIADD3 UR30, UPT, UPT, UR26, 0x6, URZ ;  /* 0x000000061a1e7890 */ /* 0x000fe2000fffe0ff */
[----:B------:R2:W-:Y:S01]  /*3370*/  UTCHMMA gdesc[UR26], gdesc[UR28], tmem[UR8], tmem[UR24], idesc[UR25], UP4 ;  /* 0x00ff181c1a0075ea */ /* 0x0005e2000a000008 */
[----:B------:R-:W-:Y:S01]  /*3380*/  UPLOP3.LUT UP4, UPT, UPT, UPT, UPT, 0x80, 0x8 ;  /* 0x000000000008789c */ /* 0x000fe20003f8f070 */
[----:B------:R-:W-:Y:S01]  /*3390*/  UMOV UR39, 0x40004040 ;  /* 0x4000404000277882 */ /* 0x000fe20000000000 */
[----:B------:R-:W-:Y:S01]  /*33a0*/  UMOV UR37, 0x40004040 ;  /* 0x4000404000257882 */ /* 0x000fe20000000000 */
[----:B------:R2:W-:Y:S01]  /*33b0*/  UTCHMMA gdesc[UR38], gdesc[UR40], tmem[UR8], tmem[UR22], idesc[UR23], UPT ;  /* 0x00ff1628260075ea */ /* 0x0005e2000b800008 */
[----:B------:R-:W-:Y:S01]  /*33c0*/  UMOV UR35, 0x40004040 ;  /* 0x4000404000237882 */ /* 0x000fe20000000000 */
[----:B------:R-:W-:Y:S01]  /*33d0*/  UMOV UR33, 0x40004040 ;  /* 0x4000404000217882 */ /* 0x000fe20000000000 */
[----:B------:R-:W-:Y:S01]  /*33e0*/  UMOV UR31, 0x40004040 ;  /* 0x40004040001f7882 */ /* 0x000fe20000000000 */
[----:B------:R2:W-:Y:S01]  /*33f0*/  UTCHMMA gdesc[UR34], gdesc[UR36], tmem[UR8], tmem[UR20], idesc[UR21], UPT ;  /* 0x00ff1424220075ea */ /* 0x0005e2000b800008 */
[----:B------:R2:W-:Y:S01]  /*3400*/  UTCHMMA gdesc[UR30], gdesc[UR32], tmem[UR8], tmem[UR18], idesc[UR19], UPT ;  /* 0x00ff12201e0075ea */ /* 0x0005e2000b800008 */
[----:B------:R2:W-:Y:S01]  /*3410*/  UTCBAR [UR6], URZ ;  /* 0x000000ff060073e9 */ /* 0x0005e200080000ff */
[----:B------:R-:W-:Y:S01]  /*3420*/  UMOV UR17, UR14 ;  /* 0x0000000e00117c82 */ /* 0x000fe20008000000 */
[----:B------:R-:W-:Y:S05]  /*3430*/  BRA.U UP0, `(.L_x_58) ;  /* 0xfffffffd00507547 */ /* 0x000fea000b83ffff */
.L_x_55:
[----:B------:R-:W-:Y:S01]  /*3440*/  UIADD3 UR15, UPT, UPT, UR15, 0x1, URZ ;  /* 0x000000010f0f7890 */ /* 0x000fe2000fffe0ff */
[C---:B------:R-:W-:Y:S01]  /*3450*/  ISETP.NE.AND P0, PT, R10.reuse, 0x2, PT ;  /* 0x000000020a00780c */ /* 0x040fe20003f05270 */
[----:B------:R-:W-:Y:S02]  /*3460*/  UIADD3 UR7, UPT, UPT, UR7, 0xb0, URZ ;  /* 0x000000b007077890 */ /* 0x000fe4000fffe0ff */
[----:B------:R-:W-:Y:S01]  /*3470*/  UISETP.NE.AND UP0, UPT, UR15, 0x4, UPT ;  /* 0x000000040f00788c */ /* 0x000fe2000bf05270 */
[----:B-12---:R-:W-:Y:S02]  /*3480*/  SEL R0, RZ, 0x1, P0 ;  /* 0x00000001ff007807 */ /* 0x006fe40000000000 */
[----:B------:R-:W-:Y:S01]  /*3490*/  SEL R10, R10, RZ, P0 ;  /* 0x000000ff0a0a7207 */ /* 0x000fe20000000000 */
[----:B------:R-:W-:Y:S01]  /*34a0*/  USEL UR6, URZ, 0x1, UP0 ;  /* 0x00000001ff067887 */ /* 0x000fe20008000000 */
[----:B------:R-:W-:Y:S01]  /*34b0*/  LOP3.LUT R9, R9, R0, RZ, 0x3c, !PT ;  /* 0x0000000009097212 */ /* 0x000fe200078e3cff */
[----:B------:R-:W-:Y:S01]  /*34c0*/  USEL UR15, UR15, URZ, UP0 ;  /* 0x000000ff0f0f7287 */ /* 0x000fe20008000000 */
[----:B------:R1:W-:Y:S03]  /*34d0*/  UTCBAR [UR7], URZ ;  /* 0x000000ff070073e9 */ /* 0x0003e600080000ff */
[----:B------:R-:W-:Y:S01]  /*34e0*/  LOP3.LUT R11, R11, UR6, RZ, 0x3c, !PT ;  /* 0x000000060b0b7c12 */ /* 0x000fe2000f8e3cff */
[----:B------:R-:W-:Y:S07]  /*34f0*/  @P1 BRA `(.L_x_59) ;  /* 0xfffffff800881947 */ /* 0x000fee000383ffff */
[----:B------:R-:W2:Y:S01]  /*3500*/  S2UR UR4, SR_CgaCtaId ;  /* 0x00000000000479c3 */ /* 0x000ea20000008800 */
[----:B------:R-:W-:Y:S01]  /*3510*/  ELECT P0, URZ, PT ;  /* 0x0000000000ff782f */ /* 0x000fe20003800000 */
[----:B------:R-:W-:Y:S01]  /*3520*/  IMAD.MOV.U32 R0, RZ, RZ, 0x1 ;  /* 0x00000001ff007424 */ /* 0x000fe200078e00ff */
[----:B------:R-:W-:Y:S01]  /*3530*/  UIADD3 UR5, UPT, UPT, UR5, 0xd0, URZ ;  /* 0x000000d005057890 */ /* 0x000fe2000fffe0ff */
[----:B------:R-:W-:Y:S01]  /*3540*/  SHF.L.U32 R2, R11, 0x1f, RZ ;  /* 0x0000001f0b027819 */ /* 0x000fe200000006ff */
[----:B------:R-:W-:-:S03]  /*3550*/  UMOV UR6, 0x40 ;  /* 0x0000004000067882 */ /* 0x000fc60000000000 */
[----:B------:R-:W-:Y:S01]  /*3560*/  UVIRTCOUNT.DEALLOC.SMPOOL 0x80 ;  /* 0x000000800000784c */ /* 0x000fe20000000000 */
[----:B--2---:R-:W-:Y:S02]  /*3570*/  ULEA UR4, UR4, UR6, 0x18 ;  /* 0x0000000604047291 */ /* 0x004fe4000f8ec0ff */
[----:B------:R-:W-:-:S07]  /*3580*/  ULEA UR6, UR15, UR5, 0x3 ;  /* 0x000000050f067291 */ /* 0x000fce000f8e18ff */
[----:B------:R2:W-:Y:S02]  /*3590*/  @P0 STS.U8 [UR4+0x1c], R0 ;  /* 0x00001c00ff000988 */ /* 0x0005e40008000004 */
[----:B------:R-:W4:Y:S02]  /*35a0*/  SYNCS.PHASECHK.TRANS64.TRYWAIT P0, [UR6], R2 ;  /* 0x00000002ff0075a7 */ /* 0x000f240008001106 */
[----:B--2-4-:R-:W-:Y:S05]  /*35b0*/  @!P0 BRA `(.L_x_60) ;  /* 0x0000005c00648947 */ /* 0x014fea0003800000 */
.L_x_151:
[----:B-1----:R-:W-:-:S04]  /*35c0*/  UIADD3 UR7, UPT, UPT, UR15, 0x1, URZ ;  /* 0x000000010f077890 */ /* 0x002fc8000fffe0ff */
[----:B------:R-:W-:-:S04]  /*35d0*/  UISETP.NE.AND UP0, UPT, UR7, 0x4, UPT ;  /* 0x000000040700788c */ /* 0x000fc8000bf05270 */
[----:B------:R-:W-:Y:S02]  /*35e0*/  USEL UR8, URZ, 0x1, UP0 ;  /* 0x00000001ff087887 */ /* 0x000fe40008000000 */
[----:B------:R-:W-:-:S04]  /*35f0*/  USEL UR7, UR7, URZ, UP0 ;  /* 0x000000ff07077287 */ /* 0x000fc80008000000 */
[----:B------:R-:W-:Y:S01]  /*3600*/  ULEA UR6, UR7, UR5, 0x3 ;  /* 0x0000000507067291 */ /* 0x000fe2000f8e18ff */
[----:B--2---:R-:W-:-:S04]  /*3610*/  LOP3.LUT R2, R11, UR8, RZ, 0x3c, !PT ;  /* 0x000000080b027c12 */ /* 0x004fc8000f8e3cff */
[----:B------:R-:W-:-:S04]  /*3620*/  SHF.L.U32 R3, R2, 0x1f, RZ ;  /* 0x0000001f02037819 */ /* 0x000fc800000006ff */
[----:B------:R-:W1:Y:S02]  /*3630*/  SYNCS.PHASECHK.TRANS64.TRYWAIT P0, [UR6], R3 ;  /* 0x00000003ff0075a7 */ /* 0x000e640008001106 */
[----:B-1----:R-:W-:Y:S05]  /*3640*/  @!P0 BRA `(.L_x_61) ;  /* 0x0000005c00588947 */ /* 0x002fea0003800000 */
.L_x_153:
        /* <DEDUP_REMOVED lines=9> */
.L_x_155:
[----:B------:R-:W-:-:S04]  /*36e0*/  UIADD3 UR7, UPT, UPT, UR7, 0x1, URZ ;  /* 0x0000000107077890 */ /* 0x000fc8000fffe0ff */
[----:B------:R-:W-:-:S04]  /*36f0*/  UISETP.NE.AND UP0, UPT, UR7, 0x4, UPT ;  /* 0x000000040700788c */ /* 0x000fc8000bf05270 */
[----:B------:R-:W-:Y:S02]  /*3700*/  USEL UR6, URZ, 0x1, UP0 ;  /* 0x00000001ff067887 */ /* 0x000fe40008000000 */
[----:B------:R-:W-:-:S04]  /*3710*/  USEL UR7, UR7, URZ, UP0 ;  /* 0x000000ff07077287 */ /* 0x000fc80008000000 */
[----:B------:R-:W-:Y:S01]  /*3720*/  ULEA UR7, UR7, UR5, 0x3 ;  /* 0x0000000507077291 */ /* 0x000fe2000f8e18ff */
[----:B------:R-:W-:-:S04]  /*3730*/  LOP3.LUT R2, R2, UR6, RZ, 0x3c, !PT ;  /* 0x0000000602027c12 */ /* 0x000fc8000f8e3cff */
[----:B------:R-:W-:-:S04]  /*3740*/  SHF.L.U32 R2, R2, 0x1f, RZ ;  /* 0x0000001f02027819 */ /* 0x000fc800000006ff */
[----:B------:R-:W2:Y:S02]  /*3750*/  SYNCS.PHASECHK.TRANS64.TRYWAIT P0, [UR7], R2 ;  /* 0x00000002ff0075a7 */ /* 0x000ea40008001107 */
[----:B--2---:R-:W-:Y:S05]  /*3760*/  @!P0 BRA `(.L_x_63) ;  /* 0x0000005c00408947 */ /* 0x004fea0003800000 */
.L_x_157:
[----:B------:R-:W-:Y:S01]  /*3770*/  NOP ;  /* 0x0000000000007918 */ /* 0x000fe20000000000 */
[----:B-1----:R-:W1:Y:S01]  /*3780*/  LDS R0, [UR4+0x14] ;  /* 0x00001404ff007984 */ /* 0x002e620008000800 */
[----:B------:R-:W-:Y:S01]  /*3790*/  ULOP3.LUT UR6, UR16, 0xffff, URZ, 0xc0, !UPT ;  /* 0x0000ffff10067892 */ /* 0x000fe2000f8ec0ff */
[----:B------:R-:W-:Y:S01]  /*37a0*/  UMOV UR8, 0xffff ;  /* 0x0000ffff00087882 */ /* 0x000fe20000000000 */
[----:B------:R-:W-:Y:S02]  /*37b0*/  UMOV UR5, 0x1 ;  /* 0x0000000100057882 */ /* 0x000fe40000000000 */
[----:B------:R-:W-:-:S04]  /*37c0*/  USHF.R.U32.HI UR6, URZ, 0x5, UR6 ;  /* 0x00000005ff067899 */ /* 0x000fc80008011606 */
[----:B------:R-:W-:Y:S02]  /*37d0*/  USHF.L.U32 UR8, UR8, UR6, URZ ;  /* 0x0000000608087299 */ /* 0x000fe400080006ff */
[----:B------:R-:W-:-:S04]  /*37e0*/  USHF.L.U32 UR5, UR5, UR6, URZ ;  /* 0x0000000605057299 */ /* 0x000fc800080006ff */
[----:B-1----:R-:W-:-:S04]  /*37f0*/  LOP3.LUT R0, R0, UR8, RZ, 0xc0, !PT ;  /* 0x0000000800007c12 */ /* 0x002fc8000f8ec0ff */
[----:B------:R-:W-:-:S13]  /*3800*/  ISETP.NE.AND P0, PT, R0, UR8, PT ;  /* 0x0000000800007c0c */ /* 0x000fda000bf05270 */
[----:B------:R-:W-:Y:S05]  /*3810*/  @P0 BRA `(.L_x_64) ;  /* 0x0000000000580947 */ /* 0x000fea0003800000 */
[----:B------:R-:W1:Y:S02]  /*3820*/  LDS R0, [UR4+0x18] ;  /* 0x00001804ff007984 */ /* 0x000e640008000800 */
[----:B-1----:R-:W-:-:S04]  /*3830*/  LOP3.LUT R0, R0, UR5, RZ, 0xc0, !PT ;  /* 0x0000000500007c12 */ /* 0x002fc8000f8ec0ff */
[----:B------:R-:W-:-:S13]  /*3840*/  ISETP.NE.AND P0, PT, R0, UR5, PT ;  /* 0x0000000500007c0c */ /* 0x000fda000bf05270 */
[----:B------:R-:W-:Y:S05]  /*3850*/  @P0 BRA `(.L_x_65) ;  /* 0x00000000003c0947 */ /* 0x000fea0003800000 */
[----:B------:R-:W1:Y:S01]  /*3860*/  S2R R2, SR_LANEID ;  /* 0x0000000000027919 */ /* 0x000e620000000000 */
[----:B------:R-:W-:Y:S01]  /*3870*/  ULOP3.LUT UR8, URZ, UR8, URZ, 0x33, !UPT ;  /* 0x00000008ff087292 */ /* 0x000fe2000f8e33ff */
[----:B------:R-:W-:Y:S02]  /*3880*/  VOTEU.ANY UR7, UPT, PT ;  /* 0x0000000000077886 */ /* 0x000fe400038e0100 */
[----:B------:R-:W-:-:S03]  /*3890*/  UFLO.U32 UR7, UR7 ;  /* 0x00000007000772bd */ /* 0x000fc600080e0000 */
[----:B------:R-:W-:-:S04]  /*38a0*/  IMAD.U32 R0, RZ, RZ, UR8 ;  /* 0x00000008ff007e24 */ /* 0x000fc8000f8e00ff */
[----:B------:R2:W4:Y:S02]  /*38b0*/  REDUX UR6, R0 ;  /* 0x00000000000673c4 */ /* 0x0005240000000000 */
[----:B------:R1:W-:Y:S02]  /*38c0*/  UTCATOMSWS.AND URZ, UR8 ;  /* 0x0000000800ff79e3 */ /* 0x0003e40008000000 */
[----:B-1----:R-:W-:Y:S02]  /*38d0*/  ISETP.EQ.U32.AND P0, PT, R2, UR7, PT ;  /* 0x0000000702007c0c */ /* 0x002fe4000bf02070 */
[----:B--2---:R-:W-:Y:S02]  /*38e0*/  LOP3.LUT R0, RZ, UR5, RZ, 0x33, !PT ;  /* 0x00000005ff007c12 */ /* 0x004fe4000f8e33ff */
[----:B----4-:R-:W-:Y:S02]  /*38f0*/  MOV R2, UR6 ;  /* 0x0000000600027c02 */ /* 0x010fe40008000f00 */
[----:B------:R-:W1:Y:S07]  /*3900*/  REDUX UR5, R0 ;  /* 0x00000000000573c4 */ /* 0x000e6e0000000000 */
[----:B------:R2:W-:Y:S01]  /*3910*/  @P0 ATOMS.AND RZ, [UR4+0x14], R2 ;  /* 0x00001402ffff098c */ /* 0x0005e2000a800004 */
[----:B-1----:R-:W-:-:S05]  /*3920*/  IMAD.U32 R0, RZ, RZ, UR5 ;  /* 0x00000005ff007e24 */ /* 0x002fca000f8e00ff */
[----:B------:R2:W-:Y:S01]  /*3930*/  @P0 ATOMS.AND RZ, [UR4+0x18], R0 ;  /* 0x00001800ffff098c */ /* 0x0005e2000a800004 */
[----:B------:R-:W-:Y:S05]  /*3940*/  BRA `(.L_x_66) ;  /* 0x0000000000147947 */ /* 0x000fea0003800000 */
.L_x_65:
[----:B------:R-:W-:Y:S02]  /*3950*/  MOV R2, 0x3970 ;  /* 0x0000397000027802 */ /* 0x000fe40000000f00 */
[----:B---3-5:R-:W-:Y:S05]  /*3960*/  CALL.REL.NOINC `($__internal_0_$__cuda_sm10x_tcgen05_guardrail_trap_col_being_dealloced_not_returned_by_alloc) ;  /* 0x0000006000287944 */ /* 0x028fea0003c00000 */
[----:B------:R-:W-:Y:S05]  /*3970*/  BRA `(.L_x_66) ;  /* 0x0000000000087947 */ /* 0x000fea0003800000 */
.L_x_64:
[----:B------:R-:W-:Y:S02]  /*3980*/  MOV R2, 0x39a0 ;  /* 0x000039a000027802 */ /* 0x000fe40000000f00 */
[----:B---3-5:R-:W-:Y:S05]  /*3990*/  CALL.REL.NOINC `($__internal_2_$__cuda_sm10x_tcgen05_guardrail_trap_unallocated_columns_being_dealloced) ;  /* 0x0000006000347944 */ /* 0x028fea0003c00000 */
.L_x_66:
[----:B------:R-:W-:Y:S01]  /*39a0*/  NOP ;  /* 0x0000000000007918 */ /* 0x000fe20000000000 */
[----:B------:R-:W-:Y:S05]  /*39b0*/  EXIT ;  /* 0x000000000000794d */ /* 0x000fea0003800000 */
.L_x_48:
[----:B------:R-:W-:-:S09]  /*39c0*/  UISETP.NE.OR UP2, UPT, UR8, 0x3, !UP2 ;  /* 0x000000030800788c */ /* 0x000fd2000d745670 */
[----:B------:R-:W-:Y:S05]  /*39d0*/  BRA.U UP2, `(.L_x_67) ;  /* 0x0000001102087547 */ /* 0x000fea000b800000 */
[----:B------:R-:W1:Y:S01]  /*39e0*/  LDC R0, c[0x0][0xb30] ;  /* 0x0002cc00ff007b82 */ /* 0x000e620000000800 */
[----:B------:R-:W2:Y:S01]  /*39f0*/  LDCU.64 UR8, c[0x0][0x888] ;  /* 0x00011100ff0877ac */ /* 0x000ea20008000a00 */
[----:B------:R-:W-:Y:S02]  /*3a00*/  HFMA2 R27, -RZ, RZ, 0, 0 ;  /* 0x00000000ff1b7431 */ /* 0x000fe400000001ff */
[----:B------:R-:W-:Y:S01]  /*3a10*/  IMAD.MOV.U32 R29, RZ, RZ, 0x1 ;  /* 0x00000001ff1d7424 */ /* 0x000fe200078e00ff */
[----:B------:R-:W-:Y:S01]  /*3a20*/  MOV R25, 0x2000 ;  /* 0x0000200000197802 */ /* 0x000fe20000000f00 */
[----:B------:R-:W4:Y:S01]  /*3a30*/  LDCU.64 UR4, c[0x0][0x890] ;  /* 0x00011200ff0477ac */ /* 0x000f220008000a00 */
[----:B------:R-:W-:Y:S01]  /*3a40*/  IMAD.MOV.U32 R28, RZ, RZ, RZ ;  /* 0x000000ffff1c7224 */ /* 0x000fe200078e00ff */
[----:B------:R-:W3:Y:S01]  /*3a50*/  LDC R24, c[0x0][0x370] ;  /* 0x0000dc00ff187b82 */ /* 0x000ee20000000800 */
[----:B------:R-:W-:Y:S01]  /*3a60*/  UMOV UR7, 0x400 ;  /* 0x0000040000077882 */ /* 0x000fe20000000000 */
[----:B------:R-:W-:-:S02]  /*3a70*/  UPLOP3.LUT UP1, UPT, UPT, UPT, UPT, 0x40, 0x4 ;  /* 0x000000000004789c */ /* 0x000fc40003f2e870 */
[----:B------:R-:W-:-:S04]  /*3a80*/  ULEA UR7, UR37, UR7, 0x18 ;  /* 0x0000000725077291 */ /* 0x000fc8000f8ec0ff */
[----:B------:R-:W3:Y:S01]  /*3a90*/  LDC R3, c[0x0][0xb0c] ;  /* 0x0002c300ff037b82 */ /* 0x000ee20000000800 */
[----:B------:R-:W-:Y:S02]  /*3aa0*/  UIADD3 UR13, UPT, UPT, UR7, 0x58, URZ ;  /* 0x00000058070d7890 */ /* 0x000fe4000fffe0ff */
[----:B--2---:R-:W-:Y:S02]  /*3ab0*/  UISETP.NE.U32.AND UP2, UPT, UR8, URZ, UPT ;  /* 0x000000ff0800728c */ /* 0x004fe4000bf45070 */
[----:B------:R-:W-:Y:S02]  /*3ac0*/  UIADD3 UR33, UPT, UPT, UR7, 0x40, URZ ;  /* 0x0000004007217890 */ /* 0x000fe4000fffe0ff */
[----:B----4-:R-:W-:Y:S01]  /*3ad0*/  UISETP.NE.U32.AND UP3, UPT, UR4, URZ, UPT ;  /* 0x000000ff0400728c */ /* 0x010fe2000bf65070 */
[----:B------:R-:W2:Y:S01]  /*3ae0*/  LDC R18, c[0x0][0xb20] ;  /* 0x0002c800ff127b82 */ /* 0x000ea20000000800 */
[----:B-1----:R-:W-:Y:S01]  /*3af0*/  ISETP.NE.AND P1, PT, R0, 0x1, PT ;  /* 0x000000010000780c */ /* 0x002fe20003f25270 */
[----:B------:R-:W-:-:S02]  /*3b00*/  UISETP.NE.AND.EX UP2, UPT, UR9, URZ, UPT, UP2 ;  /* 0x000000ff0900728c */ /* 0x000fc4000bf45320 */
[----:B------:R-:W-:Y:S02]  /*3b10*/  UIADD3 UR25, UPT, UPT, UR7, 0x48, URZ ;  /* 0x0000004807197890 */ /* 0x000fe4000fffe0ff */
[----:B------:R-:W-:Y:S02]  /*3b20*/  UIADD3 UR17, UPT, UPT, UR7, 0x50, URZ ;  /* 0x0000005007117890 */ /* 0x000fe4000fffe0ff */
[----:B------:R-:W1:Y:S01]  /*3b30*/  LDC.64 R30, c[0x0][0x348] ;  /* 0x0000d200ff1e7b82 */ /* 0x000e620000000a00 */
[----:B------:R-:W-:Y:S02]  /*3b40*/  UPRMT UR13, UR37, 0x654, UR13 ;  /* 0x00000654250d7896 */ /* 0x000fe4000800000d */
[----:B------:R-:W-:-:S05]  /*3b50*/  UISETP.NE.AND.EX UP3, UPT, UR5, URZ, UPT, UP3 ;  /* 0x000000ff0500728c */ /* 0x000fca000bf65330 */
[----:B------:R-:W4:Y:S08]  /*3b60*/  LDC.64 R16, c[0x0][0xb10] ;  /* 0x0002c400ff107b82 */ /* 0x000f300000000a00 */
[----:B------:R-:W1:Y:S08]  /*3b70*/  LDC.64 R6, c[0x0][0xb18] ;  /* 0x0002c600ff067b82 */ /* 0x000e700000000a00 */
[----:B------:R-:W1:Y:S08]  /*3b80*/  LDC.64 R4, c[0x0][0xb28] ;  /* 0x0002ca00ff047b82 */ /* 0x000e700000000a00 */
[----:B--23--:R-:W1:Y:S02]  /*3b90*/  LDC R19, c[0x0][0x374] ;  /* 0x0000dd00ff137b82 */ /* 0x00ce640000000800 */
.L_x_78:
[C---:B------:R-:W-:Y:S02]  /*3ba0*/  LEA R0, R28.reuse, UR7, 0x3 ;  /* 0x000000071c007c11 */ /* 0x040fe4000f8e18ff */
[----:B------:R-:W-:Y:S02]  /*3bb0*/  SHF.L.U32 R2, R27, 0x1f, RZ ;  /* 0x0000001f1b027819 */ /* 0x000fe400000006ff */
[----:B------:R-:W-:Y:S02]  /*3bc0*/  LEA R20, R28, UR7, 0x4 ;  /* 0x000000071c147c11 */ /* 0x000fe4000f8e20ff */
[----:B--2---:R-:W2:Y:S02]  /*3bd0*/  SYNCS.PHASECHK.TRANS64.TRYWAIT P0, [R0+URZ+0x90], R2 ;  /* 0x00009002000075a7 */ /* 0x004ea400080011ff */
[----:B--2---:R-:W-:Y:S05]  /*3be0*/  @!P0 BRA `(.L_x_68) ;  /* 0x0000005800388947 */ /* 0x004fea0003800000 */
.L_x_158:
[----:B------:R-:W-:Y:S01]  /*3bf0*/  ISETP.GE.AND P0, PT, R40, 0x1, PT ;  /* 0x000000012800780c */ /* 0x000fe20003f06270 */
[----:B------:R-:W3:Y:S01]  /*3c00*/  LDS.128 R20, [R20+0x120] ;  /* 0x0001200014147984 */ /* 0x000ee20000000c00 */
[----:B--2---:R-:W-:Y:S01]  /*3c10*/  VIADD R0, R0, 0xa0 ;  /* 0x000000a000007836 */ /* 0x004fe20000000000 */
[----:B------:R-:W-:Y:S01]  /*3c20*/  @!PT LDS RZ, [RZ] ;  /* 0x00000000fffff984 */ /* 0x000fe20000000800 */
[----:B------:R-:W-:Y:S01]  /*3c30*/  @!PT LDS RZ, [RZ] ;  /* 0x00000000fffff984 */ /* 0x000fe20000000800 */
[----:B------:R-:W-:Y:S01]  /*3c40*/  @!PT LDS RZ, [RZ] ;  /* 0x00000000fffff984 */ /* 0x000fe20000000800 */
[----:B------:R-:W-:Y:S01]  /*3c50*/  @!PT LDS RZ, [RZ] ;  /* 0x00000000fffff984 */ /* 0x000fe20000000800 */
[----:B------:R2:W-:Y:S06]  /*3c60*/  MEMBAR.ALL.CTA ;  /* 0x0000000000007992 */ /* 0x0005ec0000008000 */
[----:B--2---:R-:W2:Y:S01]  /*3c70*/  FENCE.VIEW.ASYNC.S ;  /* 0x00000000000073c6 */ /* 0x004ea20000000000 */
[----:B------:R-:W-:Y:S04]  /*3c80*/  PRMT R0, RZ, 0x654, R0 ;  /* 0x00000654ff007816 */ /* 0x000fe80000000000 */
[----:B--2---:R2:W-:Y:S01]  /*3c90*/  SYNCS.ARRIVE.TRANS64.RED.A1T0 RZ, [R0+URZ], RZ ;  /* 0x000000ff00ff79a7 */ /* 0x0045e200081004ff */
[----:B---3--:R-:W-:Y:S11]  /*3ca0*/  LOP3.LUT P3, RZ, R22, 0x1, RZ, 0xc0, !PT ;  /* 0x0000000116ff7812 */ /* 0x008ff6000786c0ff */
[----:B------:R-:W-:Y:S02]  /*3cb0*/  @!UPT UIADD3 URZ, UPT, UPT, URZ, URZ, URZ ;  /* 0x000000fffffff290 */ /* 0x000fe4000fffe0ff */
[----:B------:R-:W-:Y:S02]  /*3cc0*/  @P3 MOV R11, R20 ;  /* 0x00000014000b3202 */ /* 0x000fe40000000f00 */
[----:B------:R-:W-:Y:S01]  /*3cd0*/  @P3 LOP3.LUT R10, R21, 0xffff, RZ, 0xc0, !PT ;  /* 0x0000ffff150a3812 */ /* 0x000fe200078ec0ff */
[----:B--2---:R-:W-:Y:S06]  /*3ce0*/  @!P0 BRA `(.L_x_69) ;  /* 0x0000000000a48947 */ /* 0x004fec0003800000 */
[-C--:B-1----:R-:W-:Y:S01]  /*3cf0*/  IMAD.HI.U32 R0, R19, R7.reuse, RZ ;  /* 0x0000000713007227 */ /* 0x082fe200078e00ff */
[----:B------:R-:W-:Y:S02]  /*3d00*/  ISETP.NE.AND P0, PT, R6, 0x1, PT ;  /* 0x000000010600780c */ /* 0x000fe40003f05270 */
[----:B------:R-:W-:Y:S01]  /*3d10*/  ISETP.NE.AND P2, PT, R40, 0x1, PT ;  /* 0x000000012800780c */ /* 0x000fe20003f45270 */
[----:B----4-:R-:W-:Y:S01]  /*3d20*/  IMAD.HI.U32 R9, R24, R16, RZ ;  /* 0x0000001018097227 */ /* 0x010fe200078e00ff */
[----:B------:R-:W-:Y:S02]  /*3d30*/  SHF.R.U32.HI R0, RZ, R18, R0 ;  /* 0x00000012ff007219 */ /* 0x000fe40000011600 */
[----:B------:R-:W-:Y:S01]  /*3d40*/  ISETP.NE.AND P4, PT, R3, 0x1, PT ;  /* 0x000000010300780c */ /* 0x000fe20003f85270 */
[----:B------:R-:W-:Y:S01]  /*3d50*/  IMAD.HI.U32 R13, R10, R7, RZ ;  /* 0x000000070a0d7227 */ /* 0x000fe200078e00ff */
[----:B------:R-:W-:Y:S02]  /*3d60*/  SHF.R.U32.HI R9, RZ, R17, R9 ;  /* 0x00000011ff097219 */ /* 0x000fe40000011609 */
[----:B------:R-:W-:Y:S01]  /*3d70*/  SEL R0, R19, R0, !P0 ;  /* 0x0000000013007207 */ /* 0x000fe20004000000 */
[----:B------:R-:W-:Y:S01]  /*3d80*/  IMAD.HI.U32 R12, R11, R16, RZ ;  /* 0x000000100b0c7227 */ /* 0x000fe200078e00ff */
[----:B------:R-:W-:Y:S03]  /*3d90*/  SEL R9, R24, R9, !P4 ;  /* 0x0000000918097207 */ /* 0x000fe60006000000 */
[-C--:B------:R-:W-:Y:S01]  /*3da0*/  IMAD.HI.U32 R8, R0, R4.reuse, RZ ;  /* 0x0000000400087227 */ /* 0x080fe200078e00ff */
[----:B------:R-:W-:Y:S03]  /*3db0*/  SHF.R.U32.HI R12, RZ, R17, R12 ;  /* 0x00000011ff0c7219 */ /* 0x000fe6000001160c */
[----:B------:R-:W-:Y:S01]  /*3dc0*/  IMAD.HI.U32 R2, R9, R4, RZ ;  /* 0x0000000409027227 */ /* 0x000fe200078e00ff */
[-C--:B------:R-:W-:Y:S02]  /*3dd0*/  @P2 SHF.R.U32.HI R0, RZ, R5.reuse, R8 ;  /* 0x00000005ff002219 */ /* 0x080fe40000011608 */
[----:B------:R-:W-:Y:S02]  /*3de0*/  SHF.R.U32.HI R8, RZ, R18, R13 ;  /* 0x00000012ff087219 */ /* 0x000fe4000001160d */
[----:B------:R-:W-:Y:S01]  /*3df0*/  @P2 SHF.R.U32.HI R9, RZ, R5, R2 ;  /* 0x00000005ff092219 */ /* 0x000fe20000011602 */
[----:B------:R-:W-:Y:S01]  /*3e00*/  IMAD R0, R40, R0, RZ ;  /* 0x0000000028007224 */ /* 0x000fe200078e02ff */
[----:B------:R-:W-:Y:S02]  /*3e10*/  SEL R8, R10, R8, !P0 ;  /* 0x000000080a087207 */ /* 0x000fe40004000000 */
[----:B------:R-:W-:Y:S01]  /*3e20*/  SEL R2, R11, R12, !P4 ;  /* 0x0000000c0b027207 */ /* 0x000fe20006000000 */
[----:B------:R-:W-:Y:S01]  /*3e30*/  IMAD R12, R40, R9, RZ ;  /* 0x00000009280c7224 */ /* 0x000fe200078e02ff */
[C---:B------:R-:W-:Y:S01]  /*3e40*/  ISETP.GE.AND P0, PT, R8.reuse, R0, PT ;  /* 0x000000000800720c */ /* 0x040fe20003f06270 */
[----:B------:R-:W-:Y:S03]  /*3e50*/  IMAD.HI.U32 R0, R8, R4, RZ ;  /* 0x0000000408007227 */ /* 0x000fe600078e00ff */
[----:B------:R-:W-:Y:S02]  /*3e60*/  ISETP.GE.OR P0, PT, R2, R12, P0 ;  /* 0x0000000c0200720c */ /* 0x000fe40000706670 */
[-C--:B------:R-:W-:Y:S04]  /*3e70*/  SHF.R.U32.HI R0, RZ, R5.reuse, R0 ;  /* 0x00000005ff007219 */ /* 0x080fe80000011600 */
[----:B------:R-:W-:Y:S05]  /*3e80*/  SEL R13, R8, R0, !P2 ;  /* 0x00000000080d7207 */ /* 0x000fea0005000000 */
[----:B------:R-:W-:Y:S02]  /*3e90*/  IMAD.MOV R12, RZ, RZ, -R13 ;  /* 0x000000ffff0c7224 */ /* 0x000fe400078e0a0d */
[----:B------:R-:W-:Y:S04]  /*3ea0*/  @!P0 IMAD.HI.U32 R0, R2, R4, RZ ;  /* 0x0000000402008227 */ /* 0x000fe800078e00ff */
[----:B------:R-:W-:Y:S01]  /*3eb0*/  IMAD R12, R40, R12, R8 ;  /* 0x0000000c280c7224 */ /* 0x000fe200078e0208 */
[----:B------:R-:W-:Y:S04]  /*3ec0*/  @!P0 SHF.R.U32.HI R0, RZ, R5, R0 ;  /* 0x00000005ff008219 */ /* 0x000fe80000011600 */
[----:B------:R-:W-:Y:S04]  /*3ed0*/  @!P0 SEL R0, R2, R0, !P2 ;  /* 0x0000000002008207 */ /* 0x000fe80005000000 */
[----:B------:R-:W-:Y:S01]  /*3ee0*/  @!P0 IADD3 R13, PT, PT, R13, -R0, RZ ;  /* 0x800000000d0d8210 */ /* 0x000fe20007ffe0ff */
[----:B------:R-:W-:Y:S01]  /*3ef0*/  @!P0 IMAD R0, R9, R12, R0 ;  /* 0x0000000c09008224 */ /* 0x000fe200078e0200 */
[----:B------:R-:W-:Y:S01]  /*3f00*/  IADD3 R9, PT, PT, -R8, RZ, RZ ;  /* 0x000000ff08097210 */ /* 0x000fe20007ffe1ff */
[--C-:B------:R-:W-:Y:S02]  /*3f10*/  IMAD.MOV R12, RZ, RZ, -R2.reuse ;  /* 0x000000ffff0c7224 */ /* 0x100fe400078e0a02 */
[----:B------:R-:W-:Y:S02]  /*3f20*/  @!P0 IMAD R8, R13, R40, R2 ;  /* 0x000000280d088224 */ /* 0x000fe400078e0202 */
[----:B------:R-:W-:Y:S02]  /*3f30*/  @!P0 IMAD.MOV.U32 R2, RZ, RZ, R0 ;  /* 0x000000ffff028224 */ /* 0x000fe400078e0000 */
[----:B------:R-:W-:Y:S02]  /*3f40*/  IMAD R11, R3, R12, R11 ;  /* 0x0000000c030b7224 */ /* 0x000fe400078e020b */
[----:B------:R-:W-:Y:S02]  /*3f50*/  IMAD R10, R6, R9, R10 ;  /* 0x00000009060a7224 */ /* 0x000fe400078e020a */
[----:B------:R-:W-:Y:S02]  /*3f60*/  IMAD R11, R2, R3, R11 ;  /* 0x00000003020b7224 */ /* 0x000fe400078e020b */
[----:B------:R-:W-:Y:S02]  /*3f70*/  IMAD R10, R8, R6, R10 ;  /* 0x00000006080a7224 */ /* 0x000fe400078e020a */
.L_x_69:
[----:B------:R-:W-:Y:S05]  /*3f80*/  BRA.U UP1, `(.L_x_70) ;  /* 0x0000000101107547 */ /* 0x000fea000b800000 */
[----:B------:R-:W-:Y:S04]  /*3f90*/  MOV R2, UR6 ;  /* 0x0000000600027c02 */ /* 0x000fe80008000f00 */
[----:B------:R-:W-:Y:S04]  /*3fa0*/  SHF.L.U32 R2, R2, 0x1f, RZ ;  /* 0x0000001f02027819 */ /* 0x000fe800000006ff */
[----:B------:R-:W2:Y:S02]  /*3fb0*/  SYNCS.PHASECHK.TRANS64.TRYWAIT P0, [UR7+0x88], R2 ;  /* 0x00008802ff0075a7 */ /* 0x000ea40008001107 */
[----:B--2---:R-:W-:Y:S05]  /*3fc0*/  @!P0 BRA `(.L_x_71) ;  /* 0x0000005400548947 */ /* 0x004fea0003800000 */
.L_x_70:
[----:B------:R-:W-:Y:S02]  /*3fd0*/  R2UR UR35, R15 ;  /* 0x000000000f2372ca */ /* 0x000fe400000e0000 */
[----:B------:R-:W-:Y:S02]  /*3fe0*/  R2UR UR34, R14 ;  /* 0x000000000e2272ca */ /* 0x000fe400000e0000 */
[----:B------:R-:W-:Y:S02]  /*3ff0*/  ISETP.NE.U32.AND P2, PT, RZ, UR4, PT ;  /* 0x00000004ff007c0c */ /* 0x000fe4000bf45070 */
[----:B------:R-:W-:Y:S02]  /*4000*/  SHF.L.U32 R14, R29, 0x1f, RZ ;  /* 0x0000001f1d0e7819 */ /* 0x000fe400000006ff */
[----:B------:R-:W-:Y:S05]  /*4010*/  ISETP.NE.AND.EX P2, PT, RZ, UR5, PT, P2 ;  /* 0x00000005ff007c0c */ /* 0x000fea000bf45320 */
[----:B------:R-:W-:Y:S02]  /*4020*/  USHF.L.U32 UR35, UR35, 0x6, URZ ;  /* 0x0000000623237899 */ /* 0x000fe400080006ff */
[----:B------:R-:W-:Y:S01]  /*4030*/  USHF.L.U32 UR34, UR34, 0x8, URZ ;  /* 0x0000000822227899 */ /* 0x000fe200080006ff */
[----:B------:R-:W-:Y:S11]  /*4040*/  BRA.U !UP3, `(.L_x_72) ;  /* 0x000000010b347547 */ /* 0x000ff6000b800000 */
[----:B------:R-:W-:Y:S01]  /*4050*/  UPLOP3.LUT UP0, UPT, UPT, UPT, UP2, 0x80, 0x8 ;  /* 0x000000000008789c */ /* 0x000fe20003f0f020 */
[----:B--2---:R-:W-:Y:S02]  /*4060*/  HFMA2 R0, -RZ, RZ, 0, 5.9604644775390625e-08 ;  /* 0x00000001ff007431 */ /* 0x004fe400000001ff */
[----:B------:R-:W-:Y:S03]  /*4070*/  IMAD.MOV.U32 R88, RZ, RZ, 0x1 ;  /* 0x00000001ff587424 */ /* 0x000fe600078e00ff */
[----:B------:R-:W-:Y:S05]  /*4080*/  PLOP3.LUT P0, PT, PT, PT, UP0, 0x80, 0x8 ;  /* 0x000000000008781c */ /* 0x000fea0003f0f008 */
[----:B------:R-:W2:Y:S01]  /*4090*/  @UP0 LDCU.64 UR10, c[0x0][0x888] ;  /* 0x00011100ff0a07ac */ /* 0x000ea20008000a00 */
[----:B------:R-:W-:Y:S07]  /*40a0*/  @UP0 UIMAD UR8, UR36, UR4, URZ ;  /* 0x00000004240802a4 */ /* 0x000fee000f8e02ff */
[----:B------:R-:W-:Y:S01]  /*40b0*/  @!P0 PRMT R88, R0, 0x7610, R88 ;  /* 0x0000761000588816 */ /* 0x000fe20000000058 */
[----:B--2---:R-:W-:Y:S03]  /*40c0*/  @UP0 UIMAD.WIDE UR10, UR8, 0x4, UR10 ;  /* 0x00000004080a08a5 */ /* 0x004fe6000f8e020a */
[----:B------:R-:W2:Y:S03]  /*40d0*/  @!UP0 LDCU UR8, c[0x0][0x880] ;  /* 0x00011000ff0887ac */ /* 0x000ea60008000800 */
[----:B------:R-:W-:Y:S01]  /*40e0*/  IMAD.U32 R8, RZ, RZ, UR10 ;  /* 0x0000000aff087e24 */ /* 0x000fe2000f8e00ff */
[----:B------:R-:W-:Y:S05]  /*40f0*/  MOV R9, UR11 ;  /* 0x0000000b00097c02 */ /* 0x000fea0008000f00 */
[----:B-----5:R3:W5:Y:S02]  /*4100*/  @P0 LDG.E R49, desc[UR46][R8.64] ;  /* 0x0000002e08310981 */ /* 0x020764000c1e1900 */
[----:B--23--:R-:W-:Y:S07]  /*4110*/  @!P0 IMAD.U32 R49, RZ, RZ, UR8 ;  /* 0x00000008ff318e24 */ /* 0x00cfee000f8e00ff */
.L_x_72:
[----:B-----5:R-:W-:Y:S01]  /*4120*/  @!P2 FSETP.EQ.AND P0, PT, R49, RZ, PT ;  /* 0x000000ff3100a20b */ /* 0x020fe20003f02000 */
[----:B------:R-:W-:Y:S01]  /*4130*/  @!UPT UIADD3 URZ, UPT, UPT, URZ, URZ, URZ ;  /* 0x000000fffffff290 */ /* 0x000fe2000fffe0ff */
[----:B------:R-:W-:Y:S11]  /*4140*/  @!P2 BRA `(.L_x_73) ;  /* 0x000000000014a947 */ /* 0x000ff60003800000 */
[----:B------:R-:W-:Y:S02]  /*4150*/  LOP3.LUT P2, RZ, R88, 0xff, RZ, 0xc0, !PT ;  /* 0x000000ff58ff7812 */ /* 0x000fe4000784c0ff */
[----:B------:R-:W-:Y:S04]  /*4160*/  PLOP3.LUT P0, PT, PT, PT, UP0, 0x80, 0x8 ;  /* 0x000000000008781c */ /* 0x000fe80003f0f008 */
[----:B------:R-:W-:Y:S07]  /*4170*/  PLOP3.LUT P0, PT, P0, PT, PT, 0x8, 0x80 ;  /* 0x000000000080781c */ /* 0x000fee000070e170 */
[----:B------:R-:W-:Y:S11]  /*4180*/  @P2 FSETP.EQ.AND P0, PT, R49, RZ, PT ;  /* 0x000000ff3100220b */ /* 0x000ff60003f02000 */
[----:B------:R-:W-:Y:S02]  /*4190*/  @!UPT UIADD3 URZ, UPT, UPT, URZ, URZ, URZ ;  /* 0x000000fffffff290 */ /* 0x000fe4000fffe0ff */
.L_x_73:
[----:B------:R-:W3:Y:S01]  /*41a0*/  SYNCS.PHASECHK.TRANS64.TRYWAIT P2, [UR7+0x60], R14 ;  /* 0x0000600eff0075a7 */ /* 0x000ee20008041107 */
[----:B------:R-:W-:Y:S04]  /*41b0*/  ELECT P4, URZ, PT ;  /* 0x0000000000ff782f */ /* 0x000fe80003880000 */
[----:B------:R-:W-:Y:S11]  /*41c0*/  PLOP3.LUT P4, PT, P0, P4, PT, 0xf2, 0x2f ;  /* 0x00000000002f781c */ /* 0x000ff60000789e72 */
[----:B------:R-:W-:Y:S02]  /*41d0*/  @!UPT UIADD3 URZ, UPT, UPT, URZ, URZ, URZ ;  /* 0x000000fffffff290 */ /* 0x000fe4000fffe0ff */
[----:B-1----:R-:W-:Y:S05]  /*41e0*/  @!P4 IADD3 R8, P0, PT, R30, 0x580, RZ ;  /* 0x000005801e08c810 */ /* 0x002fea0007f1e0ff */
[----:B--2---:R-:W-:Y:S01]  /*41f0*/  @!P4 IMAD.X R2, RZ, RZ, R31, P0 ;  /* 0x000000ffff02c224 */ /* 0x004fe200000e061f */
[----:B---3--:R-:W-:Y:S07]  /*4200*/  @!P2 BRA `(.L_x_74) ;  /* 0x0000005000dca947 */ /* 0x008fee0003800000 */
.L_x_161:
[----:B------:R-:W-:Y:S01]  /*4210*/  @!P4 R2UR UR8, R2 ;  /* 0x000000000208c2ca */ /* 0x000fe200000e0000 */
[----:B------:R-:W-:Y:S01]  /*4220*/  VOTEU.ALL UP1, P4 ;  /* 0x0000000000ff7886 */ /* 0x000fe20002020000 */
[----:B------:R-:W-:Y:S01]  /*4230*/  @!P4 R2UR UR9, R8 ;  /* 0x000000000809c2ca */ /* 0x000fe200000e0000 */
[----:B-1----:R-:W-:Y:S01]  /*4240*/  @!P4 IMAD.MOV.U32 R0, RZ, RZ, 0x2000 ;  /* 0x00002000ff00c424 */ /* 0x002fe200078e00ff */
[----:B------:R-:W-:Y:S01]  /*4250*/  UMOV UR10, 0x0 ;  /* 0x00000000000a7882 */ /* 0x000fe20000000000 */
[----:B------:R-:W-:Y:S01]  /*4260*/  UMOV UR11, 0x10000000 ;  /* 0x10000000000b7882 */ /* 0x000fe20000000000 */
[----:B------:R-:W-:Y:S01]  /*4270*/  @!UP1 UIADD3 UR32, UPT, UPT, UR7, 0x400, URZ ;  /* 0x0000040007209890 */ /* 0x000fe2000fffe0ff */
[----:B------:R-:W-:Y:S06]  /*4280*/  VOTEU.ALL UP1, P4 ;  /* 0x0000000000ff7886 */ /* 0x000fec0002020000 */
[----:B------:R-:W-:Y:S01]  /*4290*/  IMAD.U32 R9, RZ, RZ, UR8 ;  /* 0x00000008ff097e24 */ /* 0x000fe2000f8e00ff */
[----:B------:R-:W-:Y:S01]  /*42a0*/  UPRMT UR8, UR37, 0x654, UR33 ;  /* 0x0000065425087896 */ /* 0x000fe20008000021 */
[----:B------:R-:W-:Y:S03]  /*42b0*/  IMAD.U32 R8, RZ, RZ, UR9 ;  /* 0x00000009ff087e24 */ /* 0x000fe6000f8e00ff */
[----:B------:R-:W-:Y:S02]  /*42c0*/  @!P4 R2UR UR15, R9 ;  /* 0x00000000090fc2ca */ /* 0x000fe400000e0000 */
[----:B------:R-:W-:Y:S02]  /*42d0*/  @!P4 R2UR UR14, R8 ;  /* 0x00000000080ec2ca */ /* 0x000fe400000e0000 */
[----:B------:R-:W-:Y:S05]  /*42e0*/  @!P4 IADD3 R8, P0, PT, R30, 0x580, RZ ;  /* 0x000005801e08c810 */ /* 0x000fea0007f1e0ff */
[----:B------:R-:W-:Y:S06]  /*42f0*/  @!P4 IMAD.X R2, RZ, RZ, R31, P0 ;  /* 0x000000ffff02c224 */ /* 0x000fec00000e061f */
[----:B------:R1:W-:Y:S01]  /*4300*/  @!UP1 UTMALDG.3D [UR32], [UR14], desc[UR10] ;  /* 0x00000a200e0095b4 */ /* 0x0003e20008011000 */
[----:B------:R1:W-:Y:S01]  /*4310*/  @!P4 SYNCS.ARRIVE.TRANS64.RED.A0TR RZ, [UR7+0x40], R0 ;  /* 0x00004000ffffc9a7 */ /* 0x0003e20008300407 */
[----:B------:R-:W-:Y:S01]  /*4320*/  SYNCS.ARRIVE.TRANS64.RED.A1T0 RZ, [UR8], RZ ;  /* 0x000000ffffff79a7 */ /* 0x000fe20008100408 */
[----:B------:R-:W2:Y:S02]  /*4330*/  SYNCS.PHASECHK.TRANS64.TRYWAIT P2, [UR7+0x68], R14 ;  /* 0x0000680eff0075a7 */ /* 0x000ea40008041107 */
[----:B-12---:R-:W-:Y:S05]  /*4340*/  @!P2 BRA `(.L_x_75) ;  /* 0x0000005000a4a947 */ /* 0x006fea0003800000 */
.L_x_163:
[----:B------:R-:W-:Y:S01]  /*4350*/  @!P4 R2UR UR8, R2 ;  /* 0x000000000208c2ca */ /* 0x000fe200000e0000 */
[----:B------:R-:W-:Y:S01]  /*4360*/  VOTEU.ALL UP1, P4 ;  /* 0x0000000000ff7886 */ /* 0x000fe20002020000 */
[----:B------:R-:W-:Y:S01]  /*4370*/  @!P4 R2UR UR9, R8 ;  /* 0x000000000809c2ca */ /* 0x000fe200000e0000 */
[----:B-1----:R-:W-:Y:S01]  /*4380*/  @!P4 IMAD.MOV.U32 R0, RZ, RZ, 0x2000 ;  /* 0x00002000ff00c424 */ /* 0x002fe200078e00ff */
[----:B------:R-:W-:Y:S01]  /*4390*/  UMOV UR10, 0x0 ;  /* 0x00000000000a7882 */ /* 0x000fe20000000000 */
[----:B------:R-:W-:Y:S01]  /*43a0*/  UMOV UR11, 0x10000000 ;  /* 0x10000000000b7882 */ /* 0x000fe20000000000 */
[----:B------:R-:W-:Y:S02]  /*43b0*/  @!UP1 UIADD3 UR26, UPT, UPT, UR34, 0x40, URZ ;  /* 0x00000040221a9890 */ /* 0x000fe4000fffe0ff */
[----:B------:R-:W-:Y:S01]  /*43c0*/  @!UP1 UIADD3 UR24, UPT, UPT, UR7, 0x2400, URZ ;  /* 0x0000240007189890 */ /* 0x000fe2000fffe0ff */
[----:B------:R-:W-:Y:S01]  /*43d0*/  VOTEU.ALL UP1, P4 ;  /* 0x0000000000ff7886 */ /* 0x000fe20002020000 */
[----:B------:R-:W-:Y:S01]  /*43e0*/  UMOV UR27, UR35 ;  /* 0x00000023001b7c82 */ /* 0x000fe20008000000 */
[----:B------:R-:W-:Y:S02]  /*43f0*/  UMOV UR28, UR36 ;  /* 0x00000024001c7c82 */ /* 0x000fe40008000000 */
        /* <DEDUP_REMOVED lines=12> */
.L_x_165:
[----:B------:R-:W2:Y:S01]  /*44c0*/  LDC.64 R12, c[0x0][0xb18] ;  /* 0x0002c600ff0c7b82 */ /* 0x000ea20000000a00 */
[----:B------:R-:W-:Y:S01]  /*44d0*/  @!P4 R2UR UR8, R2 ;  /* 0x000000000208c2ca */ /* 0x000fe200000e0000 */
[----:B------:R-:W-:Y:S01]  /*44e0*/  VOTEU.ALL UP1, P4 ;  /* 0x0000000000ff7886 */ /* 0x000fe20002020000 */
[----:B------:R-:W-:Y:S01]  /*44f0*/  @!P4 R2UR UR9, R8 ;  /* 0x000000000809c2ca */ /* 0x000fe200000e0000 */
[----:B-1----:R-:W-:Y:S01]  /*4500*/  @!P4 IMAD.MOV.U32 R0, RZ, RZ, 0x2000 ;  /* 0x00002000ff00c424 */ /* 0x002fe200078e00ff */
[----:B------:R-:W-:Y:S03]  /*4510*/  UMOV UR10, 0x0 ;  /* 0x00000000000a7882 */ /* 0x000fe60000000000 */
[----:B------:R-:W1:Y:S01]  /*4520*/  @!P1 LDC R2, c[0x0][0xb0c] ;  /* 0x0002c300ff029b82 */ /* 0x000e620000000800 */
[----:B------:R-:W-:Y:S01]  /*4530*/  @!UP1 UIADD3 UR18, UPT, UPT, UR34, 0x80, URZ ;  /* 0x0000008022129890 */ /* 0x000fe2000fffe0ff */
[----:B------:R-:W-:Y:S01]  /*4540*/  @P3 SHF.R.U32.HI R26, RZ, 0x10, R21 ;  /* 0x00000010ff1a3819 */ /* 0x000fe20000011615 */
[----:B------:R-:W-:Y:S01]  /*4550*/  @!UP1 UIADD3 UR16, UPT, UPT, UR7, 0x4400, URZ ;  /* 0x0000440007109890 */ /* 0x000fe2000fffe0ff */
[----:B------:R-:W-:Y:S01]  /*4560*/  VIADD R28, R28, 0x1 ;  /* 0x000000011c1c7836 */ /* 0x000fe20000000000 */
[----:B------:R-:W-:Y:S01]  /*4570*/  VOTEU.ALL UP1, P4 ;  /* 0x0000000000ff7886 */ /* 0x000fe20002020000 */
[----:B------:R-:W-:Y:S01]  /*4580*/  UMOV UR11, 0x10000000 ;  /* 0x10000000000b7882 */ /* 0x000fe20000000000 */
[----:B------:R-:W-:Y:S01]  /*4590*/  UMOV UR19, UR35 ;  /* 0x0000002300137c82 */ /* 0x000fe20008000000 */
[----:B------:R-:W-:Y:S01]  /*45a0*/  IMAD.U32 R9, RZ, RZ, UR8 ;  /* 0x00000008ff097e24 */ /* 0x000fe2000f8e00ff */
[----:B------:R-:W-:Y:S01]  /*45b0*/  UMOV UR20, UR36 ;  /* 0x0000002400147c82 */ /* 0x000fe20008000000 */
[----:B------:R-:W-:Y:S01]  /*45c0*/  IMAD.U32 R8, RZ, RZ, UR9 ;  /* 0x00000009ff087e24 */ /* 0x000fe2000f8e00ff */
[----:B------:R-:W-:Y:S02]  /*45d0*/  UPRMT UR8, UR37, 0x654, UR17 ;  /* 0x0000065425087896 */ /* 0x000fe40008000011 */
[----:B------:R-:W-:Y:S02]  /*45e0*/  @!P4 R2UR UR15, R9 ;  /* 0x00000000090fc2ca */ /* 0x000fe400000e0000 */
[----:B------:R-:W-:Y:S02]  /*45f0*/  @!P4 R2UR UR14, R8 ;  /* 0x00000000080ec2ca */ /* 0x000fe400000e0000 */
[----:B------:R-:W3:Y:S11]  /*4600*/  LDC.64 R8, c[0x0][0xb10] ;  /* 0x0002c400ff087b82 */ /* 0x000ef60000000a00 */
[----:B------:R1:W-:Y:S01]  /*4610*/  @!UP1 UTMALDG.3D [UR16], [UR14], desc[UR10] ;  /* 0x00000a100e0095b4 */ /* 0x0003e20008011000 */
[----:B------:R5:W-:Y:S01]  /*4620*/  @!P4 SYNCS.ARRIVE.TRANS64.RED.A0TR RZ, [UR7+0x50], R0 ;  /* 0x00005000ffffc9a7 */ /* 0x000be20008300407 */
[C---:B---3--:R-:W-:Y:S01]  /*4630*/  @!P1 IMAD.HI.U32 R8, R11.reuse, R8, RZ ;  /* 0x000000080b089227 */ /* 0x048fe200078e00ff */
[----:B--2---:R-:W-:Y:S02]  /*4640*/  @!P1 ISETP.NE.AND P0, PT, R12, 0x1, PT ;  /* 0x000000010c00980c */ /* 0x004fe40003f05270 */
[----:B-1----:R-:W-:Y:S01]  /*4650*/  @!P1 ISETP.NE.AND P2, PT, R2, 0x1, PT ;  /* 0x000000010200980c */ /* 0x002fe20003f45270 */
[----:B------:R-:W-:Y:S01]  /*4660*/  SYNCS.ARRIVE.TRANS64.RED.A1T0 RZ, [UR8], RZ ;  /* 0x000000ffffff79a7 */ /* 0x000fe20008100408 */
[C---:B------:R-:W-:Y:S01]  /*4670*/  @!P1 IMAD.HI.U32 R13, R10.reuse, R13, RZ ;  /* 0x0000000d0a0d9227 */ /* 0x040fe200078e00ff */
[----:B------:R-:W-:Y:S04]  /*4680*/  @!P1 SHF.R.U32.HI R8, RZ, R9, R8 ;  /* 0x00000009ff089219 */ /* 0x000fe80000011608 */
[----:B------:R-:W-:Y:S01]  /*4690*/  @!P1 SEL R8, R11, R8, !P2 ;  /* 0x000000080b089207 */ /* 0x000fe20005000000 */
[----:B------:R-:W1:Y:S01]  /*46a0*/  SYNCS.PHASECHK.TRANS64.TRYWAIT P5, [UR7+0x78], R14 ;  /* 0x0000780eff0075a7 */ /* 0x000e6200080a1107 */
[----:B-----5:R-:W2:Y:S02]  /*46b0*/  @!P1 LDC R0, c[0x0][0xb20] ;  /* 0x0002c800ff009b82 */ /* 0x020ea40000000800 */
[----:B--2---:R-:W-:Y:S04]  /*46c0*/  @!P1 SHF.R.U32.HI R0, RZ, R0, R13 ;  /* 0x00000000ff009219 */ /* 0x004fe8000001160d */
[----:B------:R-:W-:Y:S05]  /*46d0*/  @!P1 SEL R9, R10, R0, !P0 ;  /* 0x000000000a099207 */ /* 0x000fea0004000000 */
[----:B------:R-:W-:Y:S02]  /*46e0*/  @!P1 IMAD.IADD R0, R9, 0x1, -R8 ;  /* 0x0000000109009824 */ /* 0x000fe400078e0a08 */
[----:B------:R-:W-:Y:S02]  /*46f0*/  @!P1 IMAD.IADD R8, R8, 0x1, -R9 ;  /* 0x0000000108089824 */ /* 0x000fe400078e0a09 */
[----:B------:R-:W-:Y:S02]  /*4700*/  @!P1 IMAD R11, R0, R2, R11 ;  /* 0x00000002000b9224 */ /* 0x000fe400078e020b */
[----:B------:R-:W-:Y:S01]  /*4710*/  @!P1 IMAD R10, R8, R12, R10 ;  /* 0x0000000c080a9224 */ /* 0x000fe200078e020a */
[----:B-1----:R-:W-:Y:S06]  /*4720*/  @!P5 BRA `(.L_x_77) ;  /* 0x0000004c00dcd947 */ /* 0x002fec0003800000 */
.L_x_167:
[----:B------:R-:W-:Y:S01]  /*4730*/  @!P4 IADD3 R2, P0, PT, R30, 0x580, RZ ;  /* 0x000005801e02c810 */ /* 0x000fe20007f1e0ff */
[----:B------:R-:W-:Y:S01]  /*4740*/  VOTEU.ALL UP1, P4 ;  /* 0x0000000000ff7886 */ /* 0x000fe20002020000 */
[----:B------:R-:W-:Y:S01]  /*4750*/  UMOV UR18, 0x0 ;  /* 0x0000000000127882 */ /* 0x000fe20000000000 */
[----:B------:R-:W-:Y:S01]  /*4760*/  UMOV UR19, 0x10000000 ;  /* 0x1000000000137882 */ /* 0x000fe20000000000 */
[----:B------:R-:W-:Y:S01]  /*4770*/  @!P4 R2UR UR9, R2 ;  /* 0x000000000209c2ca */ /* 0x000fe200000e0000 */
[----:B-1----:R-:W-:Y:S01]  /*4780*/  @!P4 IMAD.X R0, RZ, RZ, R31, P0 ;  /* 0x000000ffff00c224 */ /* 0x002fe200000e061f */
[----:B------:R-:W-:Y:S01]  /*4790*/  @!UP1 UIADD3 UR10, UPT, UPT, UR34, 0xc0, URZ ;  /* 0x000000c0220a9890 */ /* 0x000fe2000fffe0ff */
[----:B------:R-:W-:Y:S01]  /*47a0*/  ISETP.NE.AND P0, PT, R28, 0x2, PT ;  /* 0x000000021c00780c */ /* 0x000fe20003f05270 */
[----:B------:R-:W-:Y:S01]  /*47b0*/  UMOV UR11, UR35 ;  /* 0x00000023000b7c82 */ /* 0x000fe20008000000 */
[----:B------:R-:W-:Y:S01]  /*47c0*/  UMOV UR12, UR36 ;  /* 0x00000024000c7c82 */ /* 0x000fe20008000000 */
[----:B------:R-:W-:Y:S01]  /*47d0*/  @!P4 R2UR UR8, R0 ;  /* 0x000000000008c2ca */ /* 0x000fe200000e0000 */
[----:B------:R-:W-:Y:S01]  /*47e0*/  IMAD.IADD R14, R10, 0x1, R86 ;  /* 0x000000010a0e7824 */ /* 0x000fe200078e0256 */
[----:B------:R-:W-:Y:S01]  /*47f0*/  @P3 R2UR UR36, R26 ;  /* 0x000000001a2432ca */ /* 0x000fe200000e0000 */
[----:B------:R-:W-:Y:S01]  /*4800*/  IMAD.IADD R15, R11, 0x1, R87 ;  /* 0x000000010b0f7824 */ /* 0x000fe200078e0257 */
[----:B------:R-:W-:Y:S02]  /*4810*/  SEL R0, RZ, 0x1, P0 ;  /* 0x00000001ff007807 */ /* 0x000fe40000000000 */
[----:B------:R-:W-:Y:S01]  /*4820*/  LOP3.LUT R29, R29, 0x1, RZ, 0x3c, !PT ;  /* 0x000000011d1d7812 */ /* 0x000fe200078e3cff */
[----:B------:R-:W-:Y:S01]  /*4830*/  IMAD.U32 R8, RZ, RZ, UR9 ;  /* 0x00000009ff087e24 */ /* 0x000fe2000f8e00ff */
[----:B------:R-:W-:Y:S01]  /*4840*/  @!UP1 UIADD3 UR9, UPT, UPT, UR7, 0x58, URZ ;  /* 0x0000005807099890 */ /* 0x000fe2000fffe0ff */
[----:B------:R-:W-:Y:S02]  /*4850*/  LOP3.LUT R27, R27, R0, RZ, 0x3c, !PT ;  /* 0x000000001b1b7212 */ /* 0x000fe400078e3cff */
[----:B------:R-:W-:Y:S02]  /*4860*/  SEL R28, R28, RZ, P0 ;  /* 0x000000ff1c1c7207 */ /* 0x000fe40000000000 */
[----:B------:R-:W-:Y:S01]  /*4870*/  IMAD.U32 R9, RZ, RZ, UR8 ;  /* 0x00000008ff097e24 */ /* 0x000fe2000f8e00ff */
[----:B------:R-:W-:Y:S01]  /*4880*/  @!P4 R2UR UR14, R8 ;  /* 0x00000000080ec2ca */ /* 0x000fe200000e0000 */
[----:B------:R-:W-:Y:S01]  /*4890*/  @!UP1 UIADD3 UR8, UPT, UPT, UR7, 0x6400, URZ ;  /* 0x0000640007089890 */ /* 0x000fe2000fffe0ff */
[----:B------:R-:W-:Y:S02]  /*48a0*/  VOTEU.ALL UP1, P4 ;  /* 0x0000000000ff7886 */ /* 0x000fe40002020000 */
[----:B------:R-:W-:Y:S11]  /*48b0*/  @!P4 R2UR UR15, R9 ;  /* 0x00000000090fc2ca */ /* 0x000ff600000e0000 */
[----:B------:R-:W-:Y:S02]  /*48c0*/  @!UPT UIADD3 URZ, UPT, UPT, URZ, URZ, URZ ;  /* 0x000000fffffff290 */ /* 0x000fe4000fffe0ff */
[----:B------:R2:W-:Y:S01]  /*48d0*/  @!UP1 UTMALDG.3D [UR8], [UR14], desc[UR18] ;  /* 0x000012080e0095b4 */ /* 0x0005e20008011000 */
[----:B------:R2:W-:Y:S01]  /*48e0*/  @!P4 SYNCS.ARRIVE.TRANS64.RED.A0TR RZ, [UR7+0x58], R25 ;  /* 0x00005819ffffc9a7 */ /* 0x0005e20008300407 */
[----:B------:R-:W-:Y:S01]  /*48f0*/  UPLOP3.LUT UP1, UPT, UPT, UPT, UPT, 0x80, 0x8 ;  /* 0x000000000008789c */ /* 0x000fe20003f2f070 */
[----:B------:R-:W-:Y:S01]  /*4900*/  SYNCS.ARRIVE.TRANS64.RED.A1T0 RZ, [UR13], RZ ;  /* 0x000000ffffff79a7 */ /* 0x000fe2000810040d */
[----:B------:R-:W-:Y:S09]  /*4910*/  @P3 BRA `(.L_x_78) ;  /* 0xfffffff000a03947 */ /* 0x000ff2000383ffff */
[----:B------:R-:W-:-:S04]  /*4920*/  SHF.L.U32 R2, R29, 0x1f, RZ ;  /* 0x0000001f1d027819 */ /* 0x000fc800000006ff */
[----:B------:R-:W1:Y:S02]  /*4930*/  SYNCS.PHASECHK.TRANS64.TRYWAIT P0, [UR7+0x60], R2 ;  /* 0x00006002ff0075a7 */ /* 0x000e640008001107 */
[----:B-1----:R-:W-:Y:S05]  /*4940*/  @!P0 BRA `(.L_x_79) ;  /* 0x0000004c006c8947 */ /* 0x002fea0003800000 */
.L_x_169:
[----:B------:R-:W3:Y:S02]  /*4950*/  SYNCS.PHASECHK.TRANS64.TRYWAIT P0, [UR7+0x68], R2 ;  /* 0x00006802ff0075a7 */ /* 0x000ee40008001107 */
[----:B---3--:R-:W-:Y:S05]  /*4960*/  @!P0 BRA `(.L_x_80) ;  /* 0x0000004c007c8947 */ /* 0x008fea0003800000 */
.L_x_171:
[----:B------:R-:W3:Y:S02]  /*4970*/  SYNCS.PHASECHK.TRANS64.TRYWAIT P0, [UR7+0x70], R2 ;  /* 0x00007002ff0075a7 */ /* 0x000ee40008001107 */
[----:B---3--:R-:W-:Y:S05]  /*4980*/  @!P0 BRA `(.L_x_81) ;  /* 0x0000004c008c8947 */ /* 0x008fea0003800000 */
.L_x_173:
[----:B-1----:R-:W-:-:S07]  /*4990*/  MOV R0, UR7 ;  /* 0x0000000700007c02 */ /* 0x002fce0008000f00 */
.L_x_82:
[----:B-1----:R-:W-:-:S04]  /*49a0*/  SHF.L.U32 R2, R29, 0x1f, RZ ;  /* 0x0000001f1d027819 */ /* 0x002fc800000006ff */
[----:B------:R1:W3:Y:S03]  /*49b0*/  SYNCS.PHASECHK.TRANS64.TRYWAIT P0, [R0+URZ+0x78], R2 ;  /* 0x00007802000075a7 */ /* 0x0002e600080011ff */
[----:B---3--:R-:W-:Y:S05]  /*49c0*/  @!P0 NANOSLEEP.SYNCS 0x989680 ;  /* 0x009896800000895d */ /* 0x008fea0003900000 */
[----:B------:R-:W3:Y:S02]  /*49d0*/  @!P0 SYNCS.PHASECHK.TRANS64 P0, [R0+URZ+0x78], R2 ;  /* 0x00007802000085a7 */ /* 0x000ee400080010ff */
[----:B--23--:R-:W-:Y:S05]  /*49e0*/  @P0 EXIT ;  /* 0x000000000000094d */ /* 0x00cfea0003800000 */
[----:B------:R-:W-:Y:S05]  /*49f0*/  BRA `(.L_x_82) ;  /* 0xfffffffc00e87947 */ /* 0x000fea000383ffff */
.L_x_67:
[----:B------:R-:W-:-:S06]  /*4a00*/  UISETP.GE.AND UP1, UPT, UR8, 0x4, UPT ;  /* 0x000000040800788c */ /* 0x000fcc000bf26270 */
[----:B------:R-:W-:-:S13]  /*4a10*/  PLOP3.LUT P0, PT, PT, PT, UP1, 0x80, 0x8 ;  /* 0x000000000008781c */ /* 0x000fda0003f0f018 */
[----:B------:R-:W-:Y:S05]  /*4a20*/  @!P0 EXIT ;  /* 0x000000000000894d */ /* 0x000fea0003800000 */
[----:B------:R-:W-:Y:S01]  /*4a30*/  BAR.SYNC.DEFER_BLOCKING 0x6, 0xa0 ;  /* 0x0182800000007b1d */ /* 0x000fe20000010000 */
[C---:B------:R-:W-:Y:S01]  /*4a40*/  IMAD.SHL.U32 R4, R101.reuse, 0x40, RZ ;  /* 0x0000004065047824 */ /* 0x040fe200078e00ff */
[C---:B------:R-:W-:Y:S01]  /*4a50*/  R2P PR, R101.reuse, 0x6 ;  /* 0x0000000665007804 */ /* 0x040fe20000000000 */
[C---:B------:R-:W-:Y:S01]  /*4a60*/  IMAD.SHL.U32 R92, R101.reuse, 0x8, RZ ;  /* 0x00000008655c7824 */ /* 0x040fe200078e00ff */
[----:B------:R-:W-:Y:S01]  /*4a70*/  CS2R R96, SRZ ;  /* 0x0000000000607805 */ /* 0x000fe2000001ff00 */
[C---:B------:R-:W-:Y:S01]  /*4a80*/  IMAD.U32 R46, R101.reuse, 0x10000, RZ ;  /* 0x00010000652e7824 */ /* 0x040fe200078e00ff */
[----:B------:R-:W-:Y:S02]  /*4a90*/  UMOV UR48, 0x400 ;  /* 0x0000040000307882 */ /* 0x000fe40000000000 */
[----:B------:R-:W1:Y:S01]  /*4aa0*/  LDC R91, c[0x0][0x370] ;  /* 0x0000dc00ff5b7b82 */ /* 0x000e620000000800 */
[----:B------:R-:W-:Y:S01]  /*4ab0*/  ULEA UR48, UR37, UR48, 0x18 ;  /* 0x0000003025307291 */ /* 0x000fe2000f8ec0ff */
[C---:B------:R-:W-:Y:S01]  /*4ac0*/  LOP3.LUT R3, R4.reuse, 0x1c0, RZ, 0xc0, !PT ;  /* 0x000001c004037812 */ /* 0x040fe200078ec0ff */
[----:B------:R-:W-:Y:S01]  /*4ad0*/  IMAD.SHL.U32 R2, R101, 0x20, RZ ;  /* 0x0000002065027824 */ /* 0x000fe200078e00ff */
[----:B------:R-:W-:Y:S01]  /*4ae0*/  LOP3.LUT R4, R4, 0x200, RZ, 0xc0, !PT ;  /* 0x0000020004047812 */ /* 0x000fe200078ec0ff */
[----:B------:R-:W-:Y:S01]  /*4af0*/  IMAD.MOV.U32 R99, RZ, RZ, 0x20 ;  /* 0x00000020ff637424 */ /* 0x000fe200078e00ff */
[----:B------:R-:W-:Y:S01]  /*4b00*/  LOP3.LUT R92, R3, 0x38, R92, 0xf8, !PT ;  /* 0x00000038035c7812 */ /* 0x000fe200078ef85c */
[----:B------:R-:W-:Y:S01]  /*4b10*/  UIADD3 UR4, UPT, UPT, UR48, 0x400, URZ ;  /* 0x0000040030047890 */ /* 0x000fe2000fffe0ff */
[----:B------:R-:W2:Y:S01]  /*4b20*/  LDC R42, c[0x0][0xb0c] ;  /* 0x0002c300ff2a7b82 */ /* 0x000ea20000000800 */
[----:B------:R-:W-:Y:S01]  /*4b30*/  SHF.R.U32.HI R3, RZ, 0x1, R101 ;  /* 0x00000001ff037819 */ /* 0x000fe20000011665 */
[----:B------:R-:W-:Y:S01]  /*4b40*/  IMAD.MOV.U32 R98, RZ, RZ, 0x1 ;  /* 0x00000001ff627424 */ /* 0x000fe200078e00ff */
[----:B------:R-:W-:Y:S01]  /*4b50*/  LOP3.LUT R46, R46, 0x600000, RZ, 0xc0, !PT ;  /* 0x006000002e2e7812 */ /* 0x000fe200078ec0ff */
[----:B------:R-:W-:Y:S01]  /*4b60*/  IMAD.MOV.U32 R45, RZ, RZ, RZ ;  /* 0x000000ffff2d7224 */ /* 0x000fe200078e00ff */
[----:B------:R-:W-:Y:S01]  /*4b70*/  LOP3.LUT R2, R4, 0xc00, R2, 0xf8, !PT ;  /* 0x00000c0004027812 */ /* 0x000fe200078ef802 */
[----:B------:R-:W-:Y:S01]  /*4b80*/  IMAD.MOV.U32 R104, RZ, RZ, RZ ;  /* 0x000000ffff687224 */ /* 0x000fe200078e00ff */
[----:B------:R-:W-:Y:S01]  /*4b90*/  LOP3.LUT R92, R92, 0x8, R3, 0x78, !PT ;  /* 0x000000085c5c7812 */ /* 0x000fe200078e7803 */
[----:B------:R-:W4:Y:S01]  /*4ba0*/  LDC R89, c[0x0][0xb20] ;  /* 0x0002c800ff597b82 */ /* 0x000f220000000800 */
[----:B------:R-:W3:Y:S01]  /*4bb0*/  LDS R0, [UR48+0x140] ;  /* 0x00014030ff007984 */ /* 0x000ee20008000800 */
[----:B------:R-:W-:Y:S01]  /*4bc0*/  SEL R100, R99, 0xffffffe0, !P2 ;  /* 0xffffffe063647807 */ /* 0x000fe20005000000 */
[----:B------:R-:W-:Y:S01]  /*4bd0*/  IMAD.U32 R94, RZ, RZ, UR4 ;  /* 0x00000004ff5e7e24 */ /* 0x000fe2000f8e00ff */
[----:B------:R-:W-:Y:S01]  /*4be0*/  LOP3.LUT R92, R2, R92, RZ, 0xfc, !PT ;  /* 0x0000005c025c7212 */ /* 0x000fe200078efcff */
[----:B------:R-:W1:Y:S01]  /*4bf0*/  LDCU.64 UR52, c[0x0][0x348] ;  /* 0x00006900ff3477ac */ /* 0x000e620008000a00 */
[----:B------:R-:W-:-:S02]  /*4c00*/  LOP3.LUT R101, R101, 0x60, RZ, 0xc0, !PT ;  /* 0x0000006065657812 */ /* 0x000fc400078ec0ff */
[----:B------:R-:W1:Y:S01]  /*4c10*/  LDC R41, c[0x0][0xb30] ;  /* 0x0002cc00ff297b82 */ /* 0x000e620000000800 */
[----:B------:R-:W-:Y:S01]  /*4c20*/  SEL R99, R99, 0xffffffe0, !P1 ;  /* 0xffffffe063637807 */ /* 0x000fe20004800000 */
[----:B------:R-:W1:Y:S01]  /*4c30*/  LDCU.64 UR38, c[0x0][0x888] ;  /* 0x00011100ff2677ac */ /* 0x000e620008000a00 */
[----:B------:R-:W1:Y:S05]  /*4c40*/  LDCU.64 UR44, c[0x0][0x890] ;  /* 0x00011200ff2c77ac */ /* 0x000e6a0008000a00 */
[----:B------:R-:W1:Y:S01]  /*4c50*/  LDC.64 R84, c[0x0][0xb10] ;  /* 0x0002c400ff547b82 */ /* 0x000e620000000a00 */
[----:B------:R-:W-:Y:S01]  /*4c60*/  UMOV UR49, URZ ;  /* 0x000000ff00317c82 */ /* 0x000fe20008000000 */
[----:B------:R-:W-:-:S06]  /*4c70*/  UMOV UR51, URZ ;  /* 0x000000ff00337c82 */ /* 0x000fcc0008000000 */
[----:B------:R-:W1:Y:S08]  /*4c80*/  LDC.64 R38, c[0x0][0xb18] ;  /* 0x0002c600ff267b82 */ /* 0x000e700000000a00 */
[----:B------:R-:W1:Y:S08]  /*4c90*/  LDC.64 R36, c[0x0][0xb28] ;  /* 0x0002ca00ff247b82 */ /* 0x000e700000000a00 */
[----:B------:R-:W1:Y:S01]  /*4ca0*/  LDC.64 R82, c[0x0][0x8b0] ;  /* 0x00022c00ff527b82 */ /* 0x000e620000000a00 */
[----:B---3--:R-:W-:-:S07]  /*4cb0*/  IMAD.IADD R46, R0, 0x1, R46 ;  /* 0x00000001002e7824 */ /* 0x008fce00078e022e */
[----:B------:R-:W3:Y:S08]  /*4cc0*/  LDC.64 R80, c[0x0][0x8a8] ;  /* 0x00022a00ff507b82 */ /* 0x000ef00000000a00 */
[----:B--2-4-:R-:W1:Y:S02]  /*4cd0*/  LDC R90, c[0x0][0x374] ;  /* 0x0000dd00ff5a7b82 */ /* 0x014e640000000800 */
.L_x_126:
[----:B------:R-:W-:Y:S02]  /*4ce0*/  LEA R0, R104, UR48, 0x3 ;  /* 0x0000003068007c11 */ /* 0x000fe4000f8e18ff */
[----:B------:R-:W-:Y:S02]  /*4cf0*/  SHF.L.U32 R2, R96, 0x1f, RZ ;  /* 0x0000001f60027819 */ /* 0x000fe400000006ff */
[----:B-1----:R-:W-:Y:S02]  /*4d00*/  LEA R16, R104, UR48, 0x4 ;  /* 0x0000003068107c11 */ /* 0x002fe4000f8e20ff */
[----:B------:R-:W2:Y:S02]  /*4d10*/  SYNCS.PHASECHK.TRANS64.TRYWAIT P0, [R0+URZ+0x90], R2 ;  /* 0x00009002000075a7 */ /* 0x000ea400080011ff */
[----:B--2---:R-:W-:Y:S05]  /*4d20*/  @!P0 BRA `(.L_x_83) ;  /* 0x0000004800bc8947 */ /* 0x004fea0003800000 */
.L_x_174:
[----:B------:R-:W4:Y:S01]  /*4d30*/  LDC.64 R10, c[0x0][0xb10] ;  /* 0x0002c400ff0a7b82 */ /* 0x000f220000000a00 */
[----:B------:R-:W3:Y:S01]  /*4d40*/  LDS.128 R16, [R16+0x120] ;  /* 0x0001200010107984 */ /* 0x000ee20000000c00 */
[----:B-1----:R-:W-:Y:S01]  /*4d50*/  ISETP.NE.AND P1, PT, R41, 0x1, PT ;  /* 0x000000012900780c */ /* 0x002fe20003f25270 */
[----:B--2---:R-:W-:Y:S01]  /*4d60*/  VIADD R0, R0, 0xa0 ;  /* 0x000000a000007836 */ /* 0x004fe20000000000 */
[----:B------:R-:W-:Y:S04]  /*4d70*/  ISETP.GE.AND P0, PT, R40, 0x1, PT ;  /* 0x000000012800780c */ /* 0x000fe80003f06270 */
[----:B------:R-:W1:Y:S01]  /*4d80*/  LDC.64 R8, c[0x0][0xb18] ;  /* 0x0002c600ff087b82 */ /* 0x000e620000000a00 */
[----:B------:R-:W-:Y:S01]  /*4d90*/  PRMT R0, RZ, 0x654, R0 ;  /* 0x00000654ff007816 */ /* 0x000fe20000000000 */
[----:B------:R-:W-:Y:S01]  /*4da0*/  @!PT LDS RZ, [RZ] ;  /* 0x00000000fffff984 */ /* 0x000fe20000000800 */
[----:B------:R-:W-:Y:S01]  /*4db0*/  @!PT LDS RZ, [RZ] ;  /* 0x00000000fffff984 */ /* 0x000fe20000000800 */
[----:B------:R-:W-:Y:S01]  /*4dc0*/  @!PT LDS RZ, [RZ] ;  /* 0x00000000fffff984 */ /* 0x000fe20000000800 */
[----:B------:R-:W-:Y:S01]  /*4dd0*/  @!PT LDS RZ, [RZ] ;  /* 0x00000000fffff984 */ /* 0x000fe20000000800 */
[----:B------:R2:W-:Y:S06]  /*4de0*/  MEMBAR.ALL.CTA ;  /* 0x0000000000007992 */ /* 0x0005ec0000008000 */
[----:B--2---:R-:W2:Y:S01]  /*4df0*/  FENCE.VIEW.ASYNC.S ;  /* 0x00000000000073c6 */ /* 0x004ea20000000000 */
[----:B------:R-:W1:Y:S08]  /*4e00*/  @!P1 LDC R12, c[0x0][0xb20] ;  /* 0x0002c800ff0c9b82 */ /* 0x000e700000000800 */
[----:B------:R-:W1:Y:S01]  /*4e10*/  @!P1 LDC R7, c[0x0][0xb0c] ;  /* 0x0002c300ff079b82 */ /* 0x000e620000000800 */
[----:B--2---:R2:W-:Y:S01]  /*4e20*/  SYNCS.ARRIVE.TRANS64.RED.A1T0 RZ, [R0+URZ], RZ ;  /* 0x000000ff00ff79a7 */ /* 0x0045e200081004ff */
[----:B---3--:R-:W-:Y:S04]  /*4e30*/  LOP3.LUT P4, RZ, R18, 0x1, RZ, 0xc0, !PT ;  /* 0x0000000112ff7812 */ /* 0x008fe8000788c0ff */
[----:B------:R-:W-:Y:S09]  /*4e40*/  P2R R102, PR, RZ, 0x10 ;  /* 0x00000010ff667803 */ /* 0x000ff20000000000 */
[----:B------:R-:W-:Y:S02]  /*4e50*/  @P4 MOV R44, R16 ;  /* 0x00000010002c4202 */ /* 0x000fe40000000f00 */
[----:B------:R-:W-:Y:S01]  /*4e60*/  @P4 LOP3.LUT R43, R17, 0xffff, RZ, 0xc0, !PT ;  /* 0x0000ffff112b4812 */ /* 0x000fe200078ec0ff */
[----:B--2-4-:R-:W-:Y:S06]  /*4e70*/  @!P0 BRA `(.L_x_84) ;  /* 0x0000000000a48947 */ /* 0x014fec0003800000 */
[----:B------:R-:W-:Y:S01]  /*4e80*/  IMAD.HI.U32 R0, R90, R39, RZ ;  /* 0x000000275a007227 */ /* 0x000fe200078e00ff */
[----:B------:R-:W-:Y:S02]  /*4e90*/  ISETP.NE.AND P0, PT, R38, 0x1, PT ;  /* 0x000000012600780c */ /* 0x000fe40003f05270 */
[----:B------:R-:W-:Y:S01]  /*4ea0*/  ISETP.NE.AND P2, PT, R40, 0x1, PT ;  /* 0x000000012800780c */ /* 0x000fe20003f45270 */
[----:B------:R-:W-:Y:S01]  /*4eb0*/  IMAD.HI.U32 R4, R91, R84, RZ ;  /* 0x000000545b047227 */ /* 0x000fe200078e00ff */
[----:B------:R-:W-:Y:S02]  /*4ec0*/  SHF.R.U32.HI R0, RZ, R89, R0 ;  /* 0x00000059ff007219 */ /* 0x000fe40000011600 */
[----:B------:R-:W-:Y:S01]  /*4ed0*/  ISETP.NE.AND P3, PT, R42, 0x1, PT ;  /* 0x000000012a00780c */ /* 0x000fe20003f65270 */
[----:B------:R-:W-:Y:S01]  /*4ee0*/  IMAD.HI.U32 R6, R43, R39, RZ ;  /* 0x000000272b067227 */ /* 0x000fe200078e00ff */
[-C--:B------:R-:W-:Y:S02]  /*4ef0*/  SHF.R.U32.HI R4, RZ, R85.reuse, R4 ;  /* 0x00000055ff047219 */ /* 0x080fe40000011604 */
[----:B------:R-:W-:Y:S01]  /*4f00*/  SEL R0, R90, R0, !P0 ;  /* 0x000000005a007207 */ /* 0x000fe20004000000 */
[----:B------:R-:W-:Y:S01]  /*4f10*/  IMAD.HI.U32 R5, R44, R84, RZ ;  /* 0x000000542c057227 */ /* 0x000fe200078e00ff */
[----:B------:R-:W-:Y:S03]  /*4f20*/  SEL R4, R91, R4, !P3 ;  /* 0x000000045b047207 */ /* 0x000fe60005800000 */
[-C--:B------:R-:W-:Y:S01]  /*4f30*/  IMAD.HI.U32 R3, R0, R36.reuse, RZ ;  /* 0x0000002400037227 */ /* 0x080fe200078e00ff */
[----:B------:R-:W-:Y:S03]  /*4f40*/  SHF.R.U32.HI R5, RZ, R85, R5 ;  /* 0x00000055ff057219 */ /* 0x000fe60000011605 */
[----:B------:R-:W-:Y:S01]  /*4f50*/  IMAD.HI.U32 R2, R4, R36, RZ ;  /* 0x0000002404027227 */ /* 0x000fe200078e00ff */
[----:B------:R-:W-:Y:S02]  /*4f60*/  @P2 SHF.R.U32.HI R0, RZ, R37, R3 ;  /* 0x00000025ff002219 */ /* 0x000fe40000011603 */
[----:B------:R-:W-:Y:S02]  /*4f70*/  SHF.R.U32.HI R3, RZ, R89, R6 ;  /* 0x00000059ff037219 */ /* 0x000fe40000011606 */
[----:B------:R-:W-:Y:S01]  /*4f80*/  @P2 SHF.R.U32.HI R4, RZ, R37, R2 ;  /* 0x00000025ff042219 */ /* 0x000fe20000011602 */
[----:B------:R-:W-:Y:S01]  /*4f90*/  IMAD R0, R40, R0, RZ ;  /* 0x0000000028007224 */ /* 0x000fe200078e02ff */
[----:B------:R-:W-:Y:S02]  /*4fa0*/  SEL R3, R43, R3, !P0 ;  /* 0x000000032b037207 */ /* 0x000fe40004000000 */
[----:B------:R-:W-:Y:S01]  /*4fb0*/  SEL R2, R44, R5, !P3 ;  /* 0x000000052c027207 */ /* 0x000fe20005800000 */
[----:B------:R-:W-:Y:S01]  /*4fc0*/  IMAD R5, R40, R4, RZ ;  /* 0x0000000428057224 */ /* 0x000fe200078e02ff */
[C---:B------:R-:W-:Y:S01]  /*4fd0*/  ISETP.GE.AND P0, PT, R3.reuse, R0, PT ;  /* 0x000000000300720c */ /* 0x040fe20003f06270 */
[C---:B------:R-:W-:Y:S03]  /*4fe0*/  IMAD.HI.U32 R0, R3.reuse, R36, RZ ;  /* 0x0000002403007227 */ /* 0x040fe600078e00ff */
[C---:B------:R-:W-:Y:S02]  /*4ff0*/  ISETP.GE.OR P0, PT, R2.reuse, R5, P0 ;  /* 0x000000050200720c */ /* 0x040fe40000706670 */
[----:B------:R-:W-:Y:S04]  /*5000*/  SHF.R.U32.HI R0, RZ, R37, R0 ;  /* 0x00000025ff007219 */ /* 0x000fe80000011600 */
[C---:B------:R-:W-:Y:S05]  /*5010*/  SEL R6, R3.reuse, R0, !P2 ;  /* 0x0000000003067207 */ /* 0x040fea0005000000 */
        /* <DEDUP_REMOVED lines=14> */
[----:B------:R-:W-:Y:S07]  /*5100*/  IMAD R43, R3, R38, R43 ;  /* 0x00000026032b7224 */ /* 0x000fee00078e022b */
.L_x_84:
[----:B-1----:R-:W-:Y:S01]  /*5110*/  @!P1 ISETP.NE.AND P0, PT, R8, 0x1, PT ;  /* 0x000000010800980c */ /* 0x002fe20003f05270 */
[----:B------:R-:W-:Y:S01]  /*5120*/  @!P1 IMAD.HI.U32 R2, R43, R9, RZ ;  /* 0x000000092b029227 */ /* 0x000fe200078e00ff */
[----:B------:R-:W-:Y:S01]  /*5130*/  R2UR UR42, R15 ;  /* 0x000000000f2a72ca */ /* 0x000fe200000e0000 */
[----:B------:R-:W-:Y:S01]  /*5140*/  BSSY.RECONVERGENT B6, `(.L_x_85) ;  /* 0x0000031000067945 */ /* 0x000fe20003800200 */
[----:B------:R-:W-:Y:S01]  /*5150*/  R2UR UR41, R14 ;  /* 0x000000000e2972ca */ /* 0x000fe200000e0000 */
[----:B------:R-:W-:Y:S01]  /*5160*/  @!P1 IMAD.HI.U32 R0, R44, R10, RZ ;  /* 0x0000000a2c009227 */ /* 0x000fe200078e00ff */
[----:B------:R-:W-:Y:S02]  /*5170*/  @!P1 SHF.R.U32.HI R2, RZ, R12, R2 ;  /* 0x0000000cff029219 */ /* 0x000fe40000011602 */
[----:B------:R-:W-:Y:S01]  /*5180*/  @!P1 ISETP.NE.AND P2, PT, R7, 0x1, PT ;  /* 0x000000010700980c */ /* 0x000fe20003f45270 */
[----:B------:R-:W-:Y:S01]  /*5190*/  VIADD R104, R104, 0x1 ;  /* 0x0000000168687836 */ /* 0x000fe20000000000 */
[----:B------:R-:W-:Y:S02]  /*51a0*/  @!P1 SEL R2, R43, R2, !P0 ;  /* 0x000000022b029207 */ /* 0x000fe40004000000 */
[----:B------:R-:W-:Y:S02]  /*51b0*/  @!P1 SHF.R.U32.HI R0, RZ, R11, R0 ;  /* 0x0000000bff009219 */ /* 0x000fe40000011600 */
[----:B------:R-:W-:Y:S01]  /*51c0*/  LOP3.LUT P0, RZ, R94, 0x3f0, RZ, 0xc0, !PT ;  /* 0x000003f05eff7812 */ /* 0x000fe2000780c0ff */
[----:B------:R-:W-:Y:S01]  /*51d0*/  USHF.L.U32 UR42, UR42, 0x6, URZ ;  /* 0x000000062a2a7899 */ /* 0x000fe200080006ff */
[----:B------:R-:W-:Y:S01]  /*51e0*/  @!P1 SEL R3, R44, R0, !P2 ;  /* 0x000000002c039207 */ /* 0x000fe20005000000 */
[----:B------:R-:W-:Y:S01]  /*51f0*/  USHF.L.U32 UR41, UR41, 0x8, URZ ;  /* 0x0000000829297899 */ /* 0x000fe200080006ff */
[----:B------:R-:W-:Y:S03]  /*5200*/  @P4 SHF.R.U32.HI R95, RZ, 0x10, R17 ;  /* 0x00000010ff5f4819 */ /* 0x000fe60000011611 */
[----:B------:R-:W-:Y:S02]  /*5210*/  @!P1 IMAD.IADD R0, R2, 0x1, -R3 ;  /* 0x0000000102009824 */ /* 0x000fe400078e0a03 */
[----:B------:R-:W-:Y:S02]  /*5220*/  @!P1 IMAD.IADD R2, R3, 0x1, -R2 ;  /* 0x0000000103029824 */ /* 0x000fe400078e0a02 */
[----:B------:R-:W-:Y:S02]  /*5230*/  @!P1 IMAD R44, R0, R7, R44 ;  /* 0x00000007002c9224 */ /* 0x000fe400078e022c */
[----:B------:R-:W-:Y:S01]  /*5240*/  @!P1 IMAD R43, R2, R8, R43 ;  /* 0x00000008022b9224 */ /* 0x000fe200078e022b */
[----:B------:R-:W-:Y:S06]  /*5250*/  @!P0 BRA `(.L_x_86) ;  /* 0x00000000007c8947 */ /* 0x000fec0003800000 */
[----:B------:R-:W1:Y:S01]  /*5260*/  LDCU.64 UR8, c[0x4][0x80] ;  /* 0x01001000ff0877ac */ /* 0x000e620008000a00 */
[----:B------:R-:W-:Y:S01]  /*5270*/  MOV R2, 0x0 ;  /* 0x0000000000027802 */ /* 0x000fe20000000f00 */
[----:B------:R-:W-:Y:S02]  /*5280*/  HFMA2 R12, -RZ, RZ, 0, 5.9604644775390625e-08 ;  /* 0x00000001ff0c7431 */ /* 0x000fe400000001ff */
[----:B------:R-:W-:Y:S01]  /*5290*/  IMAD.MOV.U32 R8, RZ, RZ, 0x70 ;  /* 0x00000070ff087424 */ /* 0x000fe200078e00ff */
[----:B------:R2:W3:Y:S01]  /*52a0*/  LDC.64 R14, c[0x4][R2] ;  /* 0x01000000020e7b82 */ /* 0x0004e20000000a00 */
[----:B------:R-:W4:Y:S01]  /*52b0*/  LDCU.64 UR6, c[0x4][0x88] ;  /* 0x01001100ff0677ac */ /* 0x000f220008000a00 */
[----:B------:R-:W-:Y:S01]  /*52c0*/  IMAD.MOV.U32 R13, RZ, RZ, RZ ;  /* 0x000000ffff0d7224 */ /* 0x000fe200078e00ff */
[----:B------:R-:W2:Y:S01]  /*52d0*/  LDCU.64 UR4, c[0x4][0x8] ;  /* 0x01000100ff0477ac */ /* 0x000ea20008000a00 */
[----:B-1----:R-:W-:Y:S01]  /*52e0*/  MOV R5, UR9 ;  /* 0x0000000900057c02 */ /* 0x002fe20008000f00 */
[----:B------:R-:W-:Y:S01]  /*52f0*/  IMAD.U32 R4, RZ, RZ, UR8 ;  /* 0x00000008ff047e24 */ /* 0x000fe2000f8e00ff */
[----:B----4-:R-:W-:Y:S01]  /*5300*/  MOV R7, UR7 ;  /* 0x0000000700077c02 */ /* 0x010fe20008000f00 */
[----:B------:R-:W-:Y:S01]  /*5310*/  IMAD.U32 R6, RZ, RZ, UR6 ;  /* 0x00000006ff067e24 */ /* 0x000fe2000f8e00ff */
[----:B--2---:R-:W-:Y:S01]  /*5320*/  MOV R11, UR5 ;  /* 0x00000005000b7c02 */ /* 0x004fe20008000f00 */
[----:B------:R-:W-:Y:S02]  /*5330*/  IMAD.U32 R10, RZ, RZ, UR4 ;  /* 0x00000004ff0a7e24 */ /* 0x000fe4000f8e00ff */
[----:B------:R-:W-:Y:S07]  /*5340*/  LEPC R20, `(.L_x_87) ;  /* 0x000000001014794e */ /* 0x000fee0000000000 */
[----:B---3-5:R-:W-:Y:S05]  /*5350*/  CALL.ABS.NOINC R14 ;  /* 0x000000000e007343 */ /* 0x028fea0003c00000 */
.L_x_87:
[----:B------:R-:W1:Y:S01]  /*5360*/  LDCU.64 UR8, c[0x4][0x80] ;  /* 0x01001000ff0877ac */ /* 0x000e620008000a00 */
[----:B------:R-:W2:Y:S01]  /*5370*/  LDC.64 R2, c[0x4][R2] ;  /* 0x0100000002027b82 */ /* 0x000ea20000000a00 */
[----:B------:R-:W-:Y:S02]  /*5380*/  HFMA2 R12, -RZ, RZ, 0, 5.9604644775390625e-08 ;  /* 0x00000001ff0c7431 */ /* 0x000fe400000001ff */
[----:B------:R-:W-:Y:S02]  /*5390*/  IMAD.MOV.U32 R8, RZ, RZ, 0x70 ;  /* 0x00000070ff087424 */ /* 0x000fe400078e00ff */
[----:B------:R-:W-:Y:S01]  /*53a0*/  IMAD.MOV.U32 R13, RZ, RZ, RZ ;  /* 0x000000ffff0d7224 */ /* 0x000fe200078e00ff */
[----:B------:R-:W3:Y:S01]  /*53b0*/  LDCU.64 UR6, c[0x4][0x88] ;  /* 0x01001100ff0677ac */ /* 0x000ee20008000a00 */
[----:B------:R-:W4:Y:S01]  /*53c0*/  LDCU.64 UR4, c[0x4][0x8] ;  /* 0x01000100ff0477ac */ /* 0x000f220008000a00 */
[----:B-1----:R-:W-:Y:S02]  /*53d0*/  MOV R4, UR8 ;  /* 0x0000000800047c02 */ /* 0x002fe40008000f00 */
[----:B------:R-:W-:Y:S02]  /*53e0*/  MOV R5, UR9 ;  /* 0x0000000900057c02 */ /* 0x000fe40008000f00 */
[----:B---3--:R-:W-:Y:S01]  /*53f0*/  MOV R7, UR7 ;  /* 0x0000000700077c02 */ /* 0x008fe20008000f00 */
[----:B------:R-:W-:Y:S01]  /*5400*/  IMAD.U32 R6, RZ, RZ, UR6 ;  /* 0x00000006ff067e24 */ /* 0x000fe2000f8e00ff */
[----:B----4-:R-:W-:Y:S01]  /*5410*/  MOV R11, UR5 ;  /* 0x00000005000b7c02 */ /* 0x010fe20008000f00 */
[----:B------:R-:W-:Y:S02]  /*5420*/  IMAD.U32 R10, RZ, RZ, UR4 ;  /* 0x00000004ff0a7e24 */ /* 0x000fe4000f8e00ff */
[----:B------:R-:W-:Y:S07]  /*5430*/  LEPC R20, `(.L_x_86) ;  /* 0x000000001014794e */ /* 0x000fee0000000000 */
[----:B--2---:R-:W-:Y:S05]  /*5440*/  CALL.ABS.NOINC R2 ;  /* 0x0000000002007343 */ /* 0x004fea0003c00000 */
.L_x_86:
[----:B------:R-:W-:Y:S05]  /*5450*/  BSYNC.RECONVERGENT B6 ;  /* 0x0000000000067941 */ /* 0x000fea0003800200 */
.L_x_85:
[----:B------:R-:W-:Y:S01]  /*5460*/  ISETP.NE.U32.AND P4, PT, R82, RZ, PT ;  /* 0x000000ff5200720c */ /* 0x000fe20003f85070 */
[----:B------:R-:W-:Y:S01]  /*5470*/  UISETP.NE.AND UP2, UPT, UR50, URZ, UPT ;  /* 0x000000ff3200728c */ /* 0x000fe2000bf45270 */
[----:B------:R-:W-:Y:S01]  /*5480*/  ISETP.NE.U32.AND P2, PT, RZ, UR38, PT ;  /* 0x00000026ff007c0c */ /* 0x000fe2000bf45070 */
[----:B------:R-:W-:Y:S01]  /*5490*/  UISETP.NE.U32.AND UP1, UPT, UR44, URZ, UPT ;  /* 0x000000ff2c00728c */ /* 0x000fe2000bf25070 */
[----:B------:R-:W-:Y:S01]  /*54a0*/  ISETP.NE.AND.EX P4, PT, R83, RZ, PT, P4 ;  /* 0x000000ff5300720c */ /* 0x000fe20003f85340 */
[----:B------:R-:W-:Y:S01]  /*54b0*/  UPLOP3.LUT UP0, UPT, UPT, UPT, UPT, 0x40, 0x4 ;  /* 0x000000000004789c */ /* 0x000fe20003f0e870 */
[----:B------:R-:W-:Y:S01]  /*54c0*/  ISETP.NE.AND.EX P2, PT, RZ, UR39, PT, P2 ;  /* 0x00000027ff007c0c */ /* 0x000fe2000bf45320 */
[----:B------:R-:W-:Y:S01]  /*54d0*/  UISETP.NE.AND.EX UP1, UPT, UR45, URZ, UPT, UP1 ;  /* 0x000000ff2d00728c */ /* 0x000fe2000bf25310 */
[----:B------:R-:W-:Y:S04]  /*54e0*/  PLOP3.LUT P1, PT, PT, PT, UP2, 0x80, 0x8 ;  /* 0x000000000008781c */ /* 0x000fe80003f2f028 */
[----:B------:R-:W-:Y:S06]  /*54f0*/  @UP2 UPLOP3.LUT UP0, UPT, UPT, UPT, UP1, 0x80, 0x8 ;  /* 0x000000000008289c */ /* 0x000fec0003f0f010 */
[----:B------:R-:W-:Y:S01]  /*5500*/  PLOP3.LUT P0, PT, PT, PT, UP0, 0x80, 0x8 ;  /* 0x000000000008781c */ /* 0x000fe20003f0f008 */
[----:B------:R-:W-:Y:S01]  /*5510*/  @!UPT UIADD3 URZ, UPT, UPT, URZ, URZ, URZ ;  /* 0x000000fffffff290 */ /* 0x000fe2000fffe0ff */
[----:B------:R-:W-:Y:S11]  /*5520*/  BRA.U !UP1, `(.L_x_88) ;  /* 0x0000000109387547 */ /* 0x000ff6000b800000 */
[----:B------:R-:W-:Y:S01]  /*5530*/  UISETP.NE.U32.AND UP0, UPT, UR38, URZ, UPT ;  /* 0x000000ff2600728c */ /* 0x000fe2000bf05070 */
[----:B------:R-:W-:Y:S02]  /*5540*/  HFMA2 R0, -RZ, RZ, 0, 5.9604644775390625e-08 ;  /* 0x00000001ff007431 */ /* 0x000fe400000001ff */
[----:B------:R-:W-:Y:S01]  /*5550*/  IMAD.MOV.U32 R88, RZ, RZ, 0x1 ;  /* 0x00000001ff587424 */ /* 0x000fe200078e00ff */
[----:B------:R-:W-:Y:S06]  /*5560*/  UISETP.NE.AND.EX UP0, UPT, UR39, URZ, UPT, UP0 ;  /* 0x000000ff2700728c */ /* 0x000fec000bf05300 */
[----:B------:R-:W-:Y:S05]  /*5570*/  PLOP3.LUT P3, PT, PT, PT, UP0, 0x80, 0x8 ;  /* 0x000000000008781c */ /* 0x000fea0003f6f008 */
[----:B------:R-:W1:Y:S01]  /*5580*/  @UP0 LDCU.64 UR6, c[0x0][0x888] ;  /* 0x00011100ff0607ac */ /* 0x000e620008000a00 */
[----:B------:R-:W-:Y:S07]  /*5590*/  @UP0 UIMAD UR4, UR36, UR44, URZ ;  /* 0x0000002c240402a4 */ /* 0x000fee000f8e02ff */
[----:B------:R-:W-:Y:S01]  /*55a0*/  @!P3 PRMT R88, R0, 0x7610, R88 ;  /* 0x000076100058b816 */ /* 0x000fe20000000058 */
[----:B-1----:R-:W-:Y:S03]  /*55b0*/  @UP0 UIMAD.WIDE UR6, UR4, 0x4, UR6 ;  /* 0x00000004040608a5 */ /* 0x002fe6000f8e0206 */
[----:B------:R-:W1:Y:S03]  /*55c0*/  @!UP0 LDCU UR4, c[0x0][0x880] ;  /* 0x00011000ff0487ac */ /* 0x000e660008000800 */
[----:B------:R-:W-:Y:S01]  /*55d0*/  IMAD.U32 R2, RZ, RZ, UR6 ;  /* 0x00000006ff027e24 */ /* 0x000fe2000f8e00ff */
[----:B------:R-:W-:Y:S05]  /*55e0*/  MOV R3, UR7 ;  /* 0x0000000700037c02 */ /* 0x000fea0008000f00 */
[----:B-----5:R2:W5:Y:S02]  /*55f0*/  @P3 LDG.E R49, desc[UR46][R2.64] ;  /* 0x0000002e02313981 */ /* 0x020564000c1e1900 */
[----:B-12---:R-:W-:Y:S02]  /*5600*/  @!P3 IMAD.U32 R49, RZ, RZ, UR4 ;  /* 0x00000004ff31be24 */ /* 0x006fe4000f8e00ff */
.L_x_88:
[----:B------:R-:W-:Y:S05]  /*5610*/  @!P4 BRA `(.L_x_89) ;  /* 0x000000000020c947 */ /* 0x000fea0003800000 */
[----:B------:R-:W-:Y:S04]  /*5620*/  ISETP.NE.U32.AND P3, PT, R80, RZ, PT ;  /* 0x000000ff5000720c */ /* 0x000fe80003f65070 */
[----:B------:R-:W-:Y:S11]  /*5630*/  ISETP.NE.AND.EX P3, PT, R81, RZ, PT, P3 ;  /* 0x000000ff5100720c */ /* 0x000ff60003f65330 */
[----:B------:R-:W-:Y:S02]  /*5640*/  @!UPT UIADD3 URZ, UPT, UPT, URZ, URZ, URZ ;  /* 0x000000fffffff290 */ /* 0x000fe4000fffe0ff */
[----:B------:R-:W1:Y:S01]  /*5650*/  @P3 LDC.64 R2, c[0x0][0x8a8] ;  /* 0x00022a00ff023b82 */ /* 0x000e620000000a00 */
[----:B------:R-:W-:Y:S04]  /*5660*/  @P3 IMAD R0, R82, UR36, RZ ;  /* 0x0000002452003c24 */ /* 0x000fe8000f8e02ff */
[----:B-1----:R-:W-:Y:S05]  /*5670*/  @P3 IMAD.WIDE R2, R0, 0x4, R2 ;  /* 0x0000000400023825 */ /* 0x002fea00078e0202 */
[----:B-----5:R1:W5:Y:S02]  /*5680*/  @P3 LDG.E R47, desc[UR46][R2.64] ;  /* 0x0000002e022f3981 */ /* 0x020364000c1e1900 */
[----:B-1----:R-:W2:Y:S02]  /*5690*/  @!P3 LDC R47, c[0x0][0x8a0] ;  /* 0x00022800ff2fbb82 */ /* 0x002ea40000000800 */
.L_x_89:
[----:B-----5:R-:W-:Y:S01]  /*56a0*/  FSETP.NEU.AND P3, PT, R49, RZ, PT ;  /* 0x000000ff3100720b */ /* 0x020fe20003f6d000 */
[----:B------:R-:W-:Y:S01]  /*56b0*/  IMAD.SHL.U32 R66, R92, 0x2, RZ ;  /* 0x000000025c427824 */ /* 0x000fe200078e00ff */
[----:B------:R-:W-:Y:S01]  /*56c0*/  SEL R4, RZ, 0xffffffff, P2 ;  /* 0xffffffffff047807 */ /* 0x000fe20001000000 */
[----:B------:R-:W-:Y:S01]  /*56d0*/  BSSY B1, `(.L_x_90) ;  /* 0x0000043000017945 */ /* 0x000fe20003800000 */
[----:B------:R-:W-:Y:S01]  /*56e0*/  @P1 LOP3.LUT P2, RZ, R88, 0xff, RZ, 0xc0, !PT ;  /* 0x000000ff58ff1812 */ /* 0x000fe2000784c0ff */
[----:B------:R-:W-:Y:S01]  /*56f0*/  VIADD R107, R66, UR48 ;  /* 0x00000030426b7c36 */ /* 0x000fe20008000000 */
[----:B------:R-:W-:Y:S01]  /*5700*/  @P1 SEL R0, RZ, 0xffffffff, P3 ;  /* 0xffffffffff001807 */ /* 0x000fe20001800000 */
[----:B------:R-:W-:Y:S01]  /*5710*/  IMAD.MOV.U32 R67, RZ, RZ, 0x1 ;  /* 0x00000001ff437424 */ /* 0x000fe200078e00ff */
[----:B------:R-:W-:Y:S01]  /*5720*/  LOP3.LUT R98, R98, 0x1, RZ, 0x3c, !PT ;  /* 0x0000000162627812 */ /* 0x000fe200078e3cff */
[----:B------:R-:W-:Y:S01]  /*5730*/  IMAD.MOV.U32 R65, RZ, RZ, RZ ;  /* 0x000000ffff417224 */ /* 0x000fe200078e00ff */
[----:B------:R-:W-:Y:S02]  /*5740*/  @P0 SEL R0, R4, R0, !P2 ;  /* 0x0000000004000207 */ /* 0x000fe40005000000 */
[----:B------:R-:W-:Y:S02]  /*5750*/  CS2R R78, SRZ ;  /* 0x00000000004e7805 */ /* 0x000fe4000001ff00 */
[----:B------:R-:W-:Y:S02]  /*5760*/  LEA R64, R45, UR48, 0x3 ;  /* 0x000000302d407c11 */ /* 0x000fe4000f8e18ff */
[----:B------:R-:W-:Y:S02]  /*5770*/  CS2R R76, SRZ ;  /* 0x00000000004c7805 */ /* 0x000fe4000001ff00 */
[----:B------:R-:W-:Y:S02]  /*5780*/  @P1 LOP3.LUT R0, R0, 0x1, RZ, 0xc0, !PT ;  /* 0x0000000100001812 */ /* 0x000fe400078ec0ff */
[----:B------:R-:W-:Y:S02]  /*5790*/  CS2R R70, SRZ ;  /* 0x0000000000467805 */ /* 0x000fe4000001ff00 */
[----:B------:R-:W-:Y:S02]  /*57a0*/  SHF.L.U32 R2, R97, 0x1f, RZ ;  /* 0x0000001f61027819 */ /* 0x000fe400000006ff */
[----:B------:R-:W-:Y:S02]  /*57b0*/  CS2R R68, SRZ ;  /* 0x0000000000447805 */ /* 0x000fe4000001ff00 */
[----:B------:R-:W-:Y:S02]  /*57c0*/  ISETP.NE.U32.OR P6, PT, R0, 0x1, !P1 ;  /* 0x000000010000780c */ /* 0x000fe40004fc5470 */
[----:B------:R-:W-:Y:S02]  /*57d0*/  CS2R R62, SRZ ;  /* 0x00000000003e7805 */ /* 0x000fe4000001ff00 */
[----:B------:R-:W-:Y:S02]  /*57e0*/  PLOP3.LUT P2, PT, PT, PT, UP1, 0x80, 0x8 ;  /* 0x000000000008781c */ /* 0x000fe40003f4f018 */
[----:B------:R-:W-:Y:S02]  /*57f0*/  CS2R R60, SRZ ;  /* 0x00000000003c7805 */ /* 0x000fe4000001ff00 */
[----:B------:R-:W-:Y:S02]  /*5800*/  LEA.HI R48, R45, R45, RZ, 0x1 ;  /* 0x0000002d2d307211 */ /* 0x000fe400078f08ff */
[----:B------:R-:W-:Y:S02]  /*5810*/  CS2R R58, SRZ ;  /* 0x00000000003a7805 */ /* 0x000fe4000001ff00 */
[----:B------:R-:W-:Y:S02]  /*5820*/  LOP3.LUT P4, R103, R88, 0xff, RZ, 0xc0, !PT ;  /* 0x000000ff58677812 */ /* 0x000fe4000788c0ff */
[----:B------:R-:W-:Y:S02]  /*5830*/  CS2R R56, SRZ ;  /* 0x0000000000387805 */ /* 0x000fe4000001ff00 */
[----:B------:R-:W-:Y:S01]  /*5840*/  SEL R3, RZ, 0xffffffff, P3 ;  /* 0xffffffffff037807 */ /* 0x000fe20001800000 */
[----:B------:R-:W-:Y:S01]  /*5850*/  VIADD R108, R107, 0x400 ;  /* 0x000004006b6c7836 */ /* 0x000fe20000000000 */
[----:B------:R-:W-:Y:S01]  /*5860*/  P2R R105, PR, RZ, 0x40 ;  /* 0x00000040ff697803 */ /* 0x000fe20000000000 */
[----:B------:R-:W-:Y:S01]  /*5870*/  IMAD.IADD R106, R99, 0x1, R107 ;  /* 0x00000001636a7824 */ /* 0x000fe200078e026b */
[----:B------:R-:W-:Y:S02]  /*5880*/  @P6 SHF.L.U32 R0, R98, 0x1f, RZ ;  /* 0x0000001f62006819 */ /* 0x000fe400000006ff */
[----:B------:R-:W-:Y:S02]  /*5890*/  @P2 SEL R3, R4, R3, !P4 ;  /* 0x0000000304032207 */ /* 0x000fe40006000000 */
[----:B------:R1:W3:Y:S02]  /*58a0*/  @P6 SYNCS.PHASECHK.TRANS64.TRYWAIT P1, [UR48+0x40], R0 ;  /* 0x00004000ff0065a7 */ /* 0x0002e40008021130 */
[----:B------:R-:W-:Y:S04]  /*58b0*/  LOP3.LUT R3, R3, 0x1, RZ, 0xc0, !PT ;  /* 0x0000000103037812 */ /* 0x000fe800078ec0ff */
[----:B------:R-:W-:Y:S04]  /*58c0*/  ISETP.NE.U32.AND P5, PT, R3, 0x1, PT ;  /* 0x000000010300780c */ /* 0x000fe80003fa5070 */
[----:B------:R-:W-:Y:S01]  /*58d0*/  P2R R72, PR, RZ, 0x20 ;  /* 0x00000020ff487803 */ /* 0x000fe20000000000 */
[----:B------:R4:W2:Y:S01]  /*58e0*/  SYNCS.PHASECHK.TRANS64.TRYWAIT P0, [R64+URZ+0xb0], R2 ;  /* 0x0000b002400075a7 */ /* 0x0008a200080011ff */
[C---:B-1----:R-:W-:Y:S01]  /*58f0*/  IMAD.SHL.U32 R0, R48.reuse, 0x80, RZ ;  /* 0x0000008030007824 */ /* 0x042fe200078e00ff */
[----:B------:R-:W-:Y:S04]  /*5900*/  LOP3.LUT R48, R48, 0xffe, RZ, 0xc0, !PT ;  /* 0x00000ffe30307812 */ /* 0x000fe800078ec0ff */
[----:B------:R-:W-:Y:S01]  /*5910*/  LOP3.LUT R0, R0, 0xffffff00, RZ, 0xc0, !PT ;  /* 0xffffff0000007812 */ /* 0x000fe200078ec0ff */
[----:B------:R-:W-:Y:S04]  /*5920*/  IMAD.IADD R48, R45, 0x1, -R48 ;  /* 0x000000012d307824 */ /* 0x000fe800078e0a30 */
[----:B------:R-:W-:Y:S04]  /*5930*/  IMAD.IADD R0, R46, 0x1, R0 ;  /* 0x000000012e007824 */ /* 0x000fe800078e0200 */
[----:B------:R-:W-:Y:S01]  /*5940*/  IMAD R48, R48, 0x100000, R0 ;  /* 0x0010000030307824 */ /* 0x000fe200078e0200 */
[----:B---3--:R-:W-:Y:S01]  /*5950*/  @P6 SEL R67, RZ, 0x1, !P1 ;  /* 0x00000001ff436807 */ /* 0x008fe20004800000 */
[----:B----4-:R-:W-:Y:S06]  /*5960*/  @!P6 BRA `(.L_x_91) ;  /* 0x000000000064e947 */ /* 0x010fec0003800000 */
[----:B------:R-:W-:Y:S01]  /*5970*/  @P5 IMAD R5, R100, 0x2, R108 ;  /* 0x0000000264055824 */ /* 0x000fe200078e026c */
[----:B------:R-:W-:Y:S01]  /*5980*/  ISETP.NE.AND P1, PT, R67, RZ, PT ;  /* 0x000000ff4300720c */ /* 0x000fe20003f25270 */
[----:B------:R-:W-:Y:S01]  /*5990*/  IMAD.MOV.U32 R78, RZ, RZ, RZ ;  /* 0x000000ffff4e7224 */ /* 0x000fe200078e00ff */
[----:B------:R-:W-:Y:S01]  /*59a0*/  BSSY B0, `(.L_x_92) ;  /* 0x000000d000007945 */ /* 0x000fe20003800000 */
[----:B------:R-:W-:Y:S01]  /*59b0*/  @P5 IMAD.IADD R4, R99, 0x1, R5 ;  /* 0x0000000163045824 */ /* 0x000fe200078e0205 */
[----:B------:R-:W-:Y:S02]  /*59c0*/  CS2R R70, SRZ ;  /* 0x0000000000467805 */ /* 0x000fe4000001ff00 */
[----:B------:R-:W-:Y:S02]  /*59d0*/  CS2R R68, SRZ ;  /* 0x0000000000447805 */ /* 0x000fe4000001ff00 */
[----:B------:R-:W-:Y:S02]  /*59e0*/  CS2R R76, SRZ ;  /* 0x00000000004c7805 */ /* 0x000fe4000001ff00 */
[----:B------:R-:W-:Y:S02]  /*59f0*/  CS2R R58, SRZ ;  /* 0x00000000003a7805 */ /* 0x000fe4000001ff00 */
[----:B------:R-:W-:Y:S02]  /*5a00*/  CS2R R56, SRZ ;  /* 0x0000000000387805 */ /* 0x000fe4000001ff00 */
[----:B------:R-:W-:Y:S02]  /*5a10*/  CS2R R62, SRZ ;  /* 0x00000000003e7805 */ /* 0x000fe4000001ff00 */
[----:B------:R-:W-:Y:S01]  /*5a20*/  CS2R R60, SRZ ;  /* 0x00000000003c7805 */ /* 0x000fe2000001ff00 */
[----:B------:R-:W-:Y:S06]  /*5a30*/  @P1 BRA `(.L_x_93) ;  /* 0x00000000000c1947 */ /* 0x000fec0003800000 */
[----:B------:R-:W-:Y:S04]  /*5a40*/  SHF.L.U32 R3, R98, 0x1f, RZ ;  /* 0x0000001f62037819 */ /* 0x000fe800000006ff */
[----:B------:R-:W1:Y:S02]  /*5a50*/  SYNCS.PHASECHK.TRANS64.TRYWAIT P1, [UR48+0x40], R3 ;  /* 0x00004003ff0075a7 */ /* 0x000e640008021130 */
[----:B-1----:R-:W-:Y:S05]  /*5a60*/  @!P1 BRA `(.L_x_94) ;  /* 0x0000003c00809947 */ /* 0x002fea0003800000 */
.L_x_93:
[----:B------:R-:W-:Y:S05]  /*5a70*/  BSYNC B0 ;  /* 0x0000000000007941 */ /* 0x000fea0003800000 */
.L_x_92:
[----:B------:R-:W-:Y:S01]  /*5a80*/  ISETP.NE.AND P1, PT, R72, RZ, PT ;  /* 0x000000ff4800720c */ /* 0x000fe20003f25270 */
[----:B------:R-:W-:Y:S11]  /*5a90*/  HFMA2 R65, -RZ, RZ, 0, 5.9604644775390625e-08 ;  /* 0x00000001ff417431 */ /* 0x000ff600000001ff */
[----:B------:R-:W-:Y:S01]  /*5aa0*/  @!UPT UIADD3 URZ, UPT, UPT, URZ, URZ, URZ ;  /* 0x000000fffffff290 */ /* 0x000fe2000fffe0ff */
[----:B------:R-:W-:Y:S05]  /*5ab0*/  @P1 WARPSYNC.ALL ;  /* 0x0000000000001948 */ /* 0x000fea0003800000 */
[----:B------:R3:W4:Y:S04]  /*5ac0*/  @P1 LDSM.16.M88.4 R68, [R5] ;  /* 0x000000000544183b */ /* 0x0007280000000200 */
[----:B------:R3:W1:Y:S04]  /*5ad0*/  @P1 LDSM.16.M88.4 R76, [R4] ;  /* 0x00000000044c183b */ /* 0x0006680000000200 */
[----:B------:R3:W1:Y:S04]  /*5ae0*/  @P1 LDSM.16.M88.4 R56, [R66+UR48+0x400] ;  /* 0x000400304238183b */ /* 0x0006680008000200 */
[----:B------:R3:W1:Y:S02]  /*5af0*/  @P1 LDSM.16.M88.4 R60, [R106+0x400] ;  /* 0x000400006a3c183b */ /* 0x0006640000000200 */
.L_x_91:
[----:B------:R-:W-:Y:S05]  /*5b00*/  BSYNC B1 ;  /* 0x0000000000017941 */ /* 0x000fea0003800000 */
.L_x_90:
[----:B-1----:R-:W-:Y:S04]  /*5b10*/  SHF.R.U32.HI R0, RZ, 0x15, R48 ;  /* 0x00000015ff007819 */ /* 0x002fe80000011630 */
[----:B------:R-:W-:Y:S01]  /*5b20*/  LOP3.LUT P1, RZ, R0, 0x3, R93, 0x48, !PT ;  /* 0x0000000300ff7812 */ /* 0x000fe2000782485d */
[----:B------:R-:W-:Y:S01]  /*5b30*/  @!UPT UIADD3 URZ, UPT, UPT, URZ, URZ, URZ ;  /* 0x000000fffffff290 */ /* 0x000fe2000fffe0ff */
[----:B--2---:R-:W-:Y:S11]  /*5b40*/  @P0 BRA `(.L_x_95) ;  /* 0x0000000000080947 */ /* 0x004ff60003800000 */
[----:B------:R-:W1:Y:S02]  /*5b50*/  SYNCS.PHASECHK.TRANS64.TRYWAIT P0, [R64+URZ+0xb0], R2 ;  /* 0x0000b002400075a7 */ /* 0x000e6400080011ff */
[----:B-1----:R-:W-:Y:S05]  /*5b60*/  @!P0 BRA `(.L_x_96) ;  /* 0x0000003c00588947 */ /* 0x002fea0003800000 */
.L_x_95:
[----:B------:R-:W-:Y:S05]  /*5b70*/  @!P1 BRA `(.L_x_97) ;  /* 0x0000000000409947 */ /* 0x000fea0003800000 */
[----:B------:R-:W3:Y:S01]  /*5b80*/  LDCU.64 UR8, c[0x4][0x70] ;  /* 0x01000e00ff0877ac */ /* 0x000ee20008000a00 */
[----:B------:R-:W-:Y:S01]  /*5b90*/  MOV R3, 0x0 ;  /* 0x0000000000037802 */ /* 0x000fe20000000f00 */
[----:B------:R-:W-:Y:S02]  /*5ba0*/  HFMA2 R12, -RZ, RZ, 0, 5.9604644775390625e-08 ;  /* 0x00000001ff0c7431 */ /* 0x000fe400000001ff */
[----:B------:R-:W-:Y:S02]  /*5bb0*/  IMAD.MOV.U32 R8, RZ, RZ, 0x192 ;  /* 0x00000192ff087424 */ /* 0x000fe400078e00ff */
[----:B------:R-:W-:Y:S01]  /*5bc0*/  IMAD.MOV.U32 R13, RZ, RZ, RZ ;  /* 0x000000ffff0d7224 */ /* 0x000fe200078e00ff */
[----:B------:R-:W2:Y:S01]  /*5bd0*/  LDCU.64 UR6, c[0x4][0x78] ;  /* 0x01000f00ff0677ac */ /* 0x000ea20008000a00 */
[----:B-1----:R-:W1:Y:S01]  /*5be0*/  LDC.64 R2, c[0x4][R3] ;  /* 0x0100000003027b82 */ /* 0x002e620000000a00 */
[----:B------:R-:W5:Y:S01]  /*5bf0*/  LDCU.64 UR4, c[0x4][0x10] ;  /* 0x01000200ff0477ac */ /* 0x000f620008000a00 */
[----:B---3--:R-:W-:Y:S01]  /*5c00*/  MOV R5, UR9 ;  /* 0x0000000900057c02 */ /* 0x008fe20008000f00 */
[----:B------:R-:W-:Y:S01]  /*5c10*/  IMAD.U32 R4, RZ, RZ, UR8 ;  /* 0x00000008ff047e24 */ /* 0x000fe2000f8e00ff */
[----:B--2---:R-:W-:Y:S01]  /*5c20*/  MOV R7, UR7 ;  /* 0x0000000700077c02 */ /* 0x004fe20008000f00 */
[----:B------:R-:W-:Y:S01]  /*5c30*/  IMAD.U32 R6, RZ, RZ, UR6 ;  /* 0x00000006ff067e24 */ /* 0x000fe2000f8e00ff */
[----:B-----5:R-:W-:Y:S01]  /*5c40*/  MOV R11, UR5 ;  /* 0x00000005000b7c02 */ /* 0x020fe20008000f00 */
[----:B------:R-:W-:Y:S02]  /*5c50*/  IMAD.U32 R10, RZ, RZ, UR4 ;  /* 0x00000004ff0a7e24 */ /* 0x000fe4000f8e00ff */
[----:B------:R-:W-:Y:S07]  /*5c60*/  LEPC R20, `(.L_x_97) ;  /* 0x000000001014794e */ /* 0x000fee0000000000 */
[----:B-1--4-:R-:W-:Y:S05]  /*5c70*/  CALL.ABS.NOINC R2 ;  /* 0x0000000002007343 */ /* 0x012fea0003c00000 */
.L_x_97:
[----:B------:R-:W-:Y:S01]  /*5c80*/  SHF.L.U32 R50, R56, 0x10, RZ ;  /* 0x0000001038327819 */ /* 0x000fe200000006ff */
[----:B------:R-:W-:Y:S05]  /*5c90*/  WARPSYNC.ALL ;  /* 0x0000000000007948 */ /* 0x000fea0003800000 */
[----:B------:R-:W-:Y:S01]  /*5ca0*/  R2UR UR4, R48 ;  /* 0x00000000300472ca */ /* 0x000fe200000e0000 */
[----:B------:R-:W-:Y:S01]  /*5cb0*/  BSSY.RECONVERGENT B0, `(.L_x_98) ;  /* 0x000008b000007945 */ /* 0x000fe20003800200 */
[----:B------:R-:W-:Y:S02]  /*5cc0*/  LOP3.LUT R51, R56, 0xffff0000, RZ, 0xc0, !PT ;  /* 0xffff000038337812 */ /* 0x000fe400078ec0ff */
[----:B------:R-:W-:Y:S02]  /*5cd0*/  SHF.L.U32 R52, R57, 0x10, RZ ;  /* 0x0000001039347819 */ /* 0x000fe400000006ff */
[----:B------:R-:W-:Y:S02]  /*5ce0*/  SHF.L.U32 R73, R100, 0x1, RZ ;  /* 0x0000000164497819 */ /* 0x000fe400000006ff */
[----:B------:R-:W-:Y:S02]  /*5cf0*/  ISETP.NE.AND P0, PT, R101, RZ, PT ;  /* 0x000000ff6500720c */ /* 0x000fe40003f05270 */
[----:B------:R-:W-:Y:S03]  /*5d00*/  IADD3 R108, PT, PT, R108, R73, RZ ;  /* 0x000000496c6c7210 */ /* 0x000fe60007ffe0ff */
[----:B---3--:R-:W2:Y:S01]  /*5d10*/  LDTM.16dp256bit.x8 R4, tmem[UR4] ;  /* 0x00000004000479ee */ /* 0x008ea200081a0000 */
[----:B------:R-:W-:Y:S01]  /*5d20*/  IADD3 R109, PT, PT, R99, R108, RZ ;  /* 0x0000006c636d7210 */ /* 0x000fe20007ffe0ff */
[C---:B--2---:R-:W-:Y:S01]  /*5d30*/  FMUL R0, R47.reuse, R4 ;  /* 0x000000042f007220 */ /* 0x044fe20000400000 */
[C---:B-1----:R-:W-:Y:S01]  /*5d40*/  FMUL R2, R47.reuse, R5 ;  /* 0x000000052f027220 */ /* 0x042fe20000400000 */
[C---:B------:R-:W-:Y:S01]  /*5d50*/  FMUL R4, R47.reuse, R8 ;  /* 0x000000082f047220 */ /* 0x040fe20000400000 */
[C---:B------:R-:W-:Y:S01]  /*5d60*/  FMUL R3, R47.reuse, R6 ;  /* 0x000000062f037220 */ /* 0x040fe20000400000 */
[C---:B------:R-:W-:Y:S01]  /*5d70*/  FMUL R5, R47.reuse, R9 ;  /* 0x000000092f057220 */ /* 0x040fe20000400000 */
[C---:B------:R-:W-:Y:S01]  /*5d80*/  FMUL R8, R47.reuse, R12 ;  /* 0x0000000c2f087220 */ /* 0x040fe20000400000 */
[C---:B------:R-:W-:Y:S01]  /*5d90*/  FMUL R6, R47.reuse, R10 ;  /* 0x0000000a2f067220 */ /* 0x040fe20000400000 */
[C---:B------:R-:W-:Y:S01]  /*5da0*/  FMUL R9, R47.reuse, R13 ;  /* 0x0000000d2f097220 */ /* 0x040fe20000400000 */
[----:B------:R-:W-:Y:S01]  /*5db0*/  FMUL R12, R47, R16 ;  /* 0x000000102f0c7220 */ /* 0x000fe20000400000 */
[----:B------:R-:W-:Y:S01]  /*5dc0*/  FFMA R0, R49, R50, R0 ;  /* 0x0000003231007223 */ /* 0x000fe20000000000 */
[C---:B------:R-:W-:Y:S01]  /*5dd0*/  FMUL R10, R47.reuse, R14 ;  /* 0x0000000e2f0a7220 */ /* 0x040fe20000400000 */
[C---:B------:R-:W-:Y:S01]  /*5de0*/  FMUL R13, R47.reuse, R17 ;  /* 0x000000112f0d7220 */ /* 0x040fe20000400000 */
[----:B------:R-:W-:Y:S01]  /*5df0*/  FMUL R16, R47, R20 ;  /* 0x000000142f107220 */ /* 0x000fe20000400000 */
[----:B------:R-:W-:Y:S01]  /*5e00*/  FFMA R2, R49, R51, R2 ;  /* 0x0000003331027223 */ /* 0x000fe20000000002 */
[C---:B------:R-:W-:Y:S01]  /*5e10*/  FMUL R14, R47.reuse, R18 ;  /* 0x000000122f0e7220 */ /* 0x040fe20000400000 */
[C---:B------:R-:W-:Y:S01]  /*5e20*/  FMUL R17, R47.reuse, R21 ;  /* 0x000000152f117220 */ /* 0x040fe20000400000 */
[C---:B------:R-:W-:Y:S01]  /*5e30*/  FMUL R20, R47.reuse, R24 ;  /* 0x000000182f147220 */ /* 0x040fe20000400000 */
[C---:B------:R-:W-:Y:S01]  /*5e40*/  FMUL R18, R47.reuse, R22 ;  /* 0x000000162f127220 */ /* 0x040fe20000400000 */
[C---:B------:R-:W-:Y:S01]  /*5e50*/  FMUL R21, R47.reuse, R25 ;  /* 0x000000192f157220 */ /* 0x040fe20000400000 */
[C---:B------:R-:W-:Y:S01]  /*5e60*/  FMUL R24, R47.reuse, R28 ;  /* 0x0000001c2f187220 */ /* 0x040fe20000400000 */
[C---:B------:R-:W-:Y:S01]  /*5e70*/  FMUL R22, R47.reuse, R26 ;  /* 0x0000001a2f167220 */ /* 0x040fe20000400000 */
[C---:B------:R-:W-:Y:S01]  /*5e80*/  FMUL R25, R47.reuse, R29 ;  /* 0x0000001d2f197220 */ /* 0x040fe20000400000 */
[----:B------:R-:W-:Y:S01]  /*5e90*/  FMUL R28, R47, R32 ;  /* 0x000000202f1c7220 */ /* 0x000fe20000400000 */
[----:B------:R-:W-:Y:S01]  /*5ea0*/  LOP3.LUT R32, R57, 0xffff0000, RZ, 0xc0, !PT ;  /* 0xffff000039207812 */ /* 0x000fe200078ec0ff */
[C---:B------:R-:W-:Y:S01]  /*5eb0*/  FMUL R26, R47.reuse, R30 ;  /* 0x0000001e2f1a7220 */ /* 0x040fe20000400000 */
[----:B------:R-:W-:Y:S01]  /*5ec0*/  FMUL R29, R47, R33 ;  /* 0x000000212f1d7220 */ /* 0x000fe20000400000 */
[----:B------:R-:W-:Y:S01]  /*5ed0*/  SHF.L.U32 R33, R58, 0x10, RZ ;  /* 0x000000103a217819 */ /* 0x000fe200000006ff */
[----:B------:R-:W-:Y:S01]  /*5ee0*/  FFMA R3, R49, R52, R3 ;  /* 0x0000003431037223 */ /* 0x000fe20000000003 */
[----:B------:R-:W-:Y:S01]  /*5ef0*/  F2FP.BF16.F32.PACK_AB R52, R2, R0 ;  /* 0x000000000234723e */ /* 0x000fe200000010ff */
[----:B------:R-:W-:Y:S01]  /*5f00*/  FMUL R7, R47, R7 ;  /* 0x000000072f077220 */ /* 0x000fe20000400000 */
[----:B------:R-:W-:Y:S01]  /*5f10*/  SHF.L.U32 R0, R59, 0x10, RZ ;  /* 0x000000103b007819 */ /* 0x000fe200000006ff */
[----:B------:R-:W-:Y:S01]  /*5f20*/  FMUL R30, R47, R34 ;  /* 0x000000222f1e7220 */ /* 0x000fe20000400000 */
[----:B------:R-:W-:Y:S01]  /*5f30*/  LOP3.LUT R34, R58, 0xffff0000, RZ, 0xc0, !PT ;  /* 0xffff00003a227812 */ /* 0x000fe200078ec0ff */
[----:B------:R-:W-:Y:S01]  /*5f40*/  FFMA R7, R49, R32, R7 ;  /* 0x0000002031077223 */ /* 0x000fe20000000007 */
[----:B------:R-:W-:Y:S01]  /*5f50*/  LOP3.LUT R2, R59, 0xffff0000, RZ, 0xc0, !PT ;  /* 0xffff00003b027812 */ /* 0x000fe200078ec0ff */
[----:B------:R-:W-:Y:S01]  /*5f60*/  FFMA R4, R49, R33, R4 ;  /* 0x0000002131047223 */ /* 0x000fe20000000004 */
[----:B------:R-:W-:Y:S01]  /*5f70*/  FMUL R11, R47, R11 ;  /* 0x0000000b2f0b7220 */ /* 0x000fe20000400000 */
[----:B------:R-:W-:Y:S01]  /*5f80*/  FFMA R5, R49, R34, R5 ;  /* 0x0000002231057223 */ /* 0x000fe20000000005 */
[----:B------:R-:W-:Y:S01]  /*5f90*/  F2FP.BF16.F32.PACK_AB R53, R7, R3 ;  /* 0x000000030735723e */ /* 0x000fe200000010ff */
[C---:B------:R-:W-:Y:S01]  /*5fa0*/  FFMA R6, R49.reuse, R0, R6 ;  /* 0x0000000031067223 */ /* 0x040fe20000000006 */
[C---:B------:R-:W-:Y:S01]  /*5fb0*/  SHF.L.U32 R0, R60.reuse, 0x10, RZ ;  /* 0x000000103c007819 */ /* 0x040fe200000006ff */
[----:B------:R-:W-:Y:S01]  /*5fc0*/  FFMA R11, R49, R2, R11 ;  /* 0x00000002310b7223 */ /* 0x000fe2000000000b */
[----:B------:R-:W-:Y:S01]  /*5fd0*/  LOP3.LUT R2, R60, 0xffff0000, RZ, 0xc0, !PT ;  /* 0xffff00003c027812 */ /* 0x000fe200078ec0ff */
[----:B------:R-:W-:Y:S01]  /*5fe0*/  FMUL R15, R47, R15 ;  /* 0x0000000f2f0f7220 */ /* 0x000fe20000400000 */
[----:B------:R-:W-:Y:S01]  /*5ff0*/  SHF.L.U32 R3, R61, 0x10, RZ ;  /* 0x000000103d037819 */ /* 0x000fe200000006ff */
[----:B------:R-:W-:Y:S01]  /*6000*/  FFMA R8, R49, R0, R8 ;  /* 0x0000000031087223 */ /* 0x000fe20000000008 */
[----:B------:R-:W-:Y:S01]  /*6010*/  LOP3.LUT R0, R61, 0xffff0000, RZ, 0xc0, !PT ;  /* 0xffff00003d007812 */ /* 0x000fe200078ec0ff */
[C---:B------:R-:W-:Y:S01]  /*6020*/  FFMA R9, R49.reuse, R2, R9 ;  /* 0x0000000231097223 */ /* 0x040fe20000000009 */
[C---:B------:R-:W-:Y:S01]  /*6030*/  SHF.L.U32 R2, R62.reuse, 0x10, RZ ;  /* 0x000000103e027819 */ /* 0x040fe200000006ff */
[----:B------:R-:W-:Y:S01]  /*6040*/  FFMA R10, R49, R3, R10 ;  /* 0x00000003310a7223 */ /* 0x000fe2000000000a */
[----:B------:R-:W-:Y:S01]  /*6050*/  SHF.L.U32 R3, R63, 0x10, RZ ;  /* 0x000000103f037819 */ /* 0x000fe200000006ff */
[C---:B------:R-:W-:Y:S01]  /*6060*/  FFMA R15, R49.reuse, R0, R15 ;  /* 0x00000000310f7223 */ /* 0x040fe2000000000f */
[----:B------:R-:W-:Y:S01]  /*6070*/  LOP3.LUT R0, R62, 0xffff0000, RZ, 0xc0, !PT ;  /* 0xffff00003e007812 */ /* 0x000fe200078ec0ff */
[----:B------:R-:W-:Y:S01]  /*6080*/  FFMA R12, R49, R2, R12 ;  /* 0x00000002310c7223 */ /* 0x000fe2000000000c */
[C---:B----4-:R-:W-:Y:S01]  /*6090*/  SHF.L.U32 R2, R68.reuse, 0x10, RZ ;  /* 0x0000001044027819 */ /* 0x050fe200000006ff */
[----:B------:R-:W-:Y:S01]  /*60a0*/  FMUL R19, R47, R19 ;  /* 0x000000132f137220 */ /* 0x000fe20000400000 */
[----:B------:R-:W-:Y:S01]  /*60b0*/  F2FP.BF16.F32.PACK_AB R54, R5, R4 ;  /* 0x000000040536723e */ /* 0x000fe200000010ff */
[----:B------:R-:W-:Y:S01]  /*60c0*/  FFMA R13, R49, R0, R13 ;  /* 0x00000000310d7223 */ /* 0x000fe2000000000d */
[----:B------:R-:W-:Y:S01]  /*60d0*/  LOP3.LUT R0, R63, 0xffff0000, RZ, 0xc0, !PT ;  /* 0xffff00003f007812 */ /* 0x000fe200078ec0ff */
[----:B------:R-:W-:Y:S01]  /*60e0*/  FFMA R14, R49, R3, R14 ;  /* 0x00000003310e7223 */ /* 0x000fe2000000000e */
[----:B------:R-:W-:Y:S01]  /*60f0*/  LOP3.LUT R3, R68, 0xffff0000, RZ, 0xc0, !PT ;  /* 0xffff000044037812 */ /* 0x000fe200078ec0ff */
[----:B------:R-:W-:Y:S01]  /*6100*/  FMUL R23, R47, R23 ;  /* 0x000000172f177220 */ /* 0x000fe20000400000 */
[----:B------:R-:W-:Y:S01]  /*6110*/  F2FP.BF16.F32.PACK_AB R55, R11, R6 ;  /* 0x000000060b37723e */ /* 0x000fe200000010ff */
[----:B------:R-:W-:Y:S01]  /*6120*/  FFMA R19, R49, R0, R19 ;  /* 0x0000000031137223 */ /* 0x000fe20000000013 */
[----:B------:R-:W-:Y:S01]  /*6130*/  SHF.L.U32 R0, R69, 0x10, RZ ;  /* 0x0000001045007819 */ /* 0x000fe200000006ff */
[----:B------:R-:W-:Y:S01]  /*6140*/  FFMA R16, R49, R2, R16 ;  /* 0x0000000231107223 */ /* 0x000fe20000000010 */
[----:B------:R-:W-:Y:S01]  /*6150*/  LOP3.LUT R2, R69, 0xffff0000, RZ, 0xc0, !PT ;  /* 0xffff000045027812 */ /* 0x000fe200078ec0ff */
[----:B------:R-:W-:Y:S01]  /*6160*/  FFMA R17, R49, R3, R17 ;  /* 0x0000000331117223 */ /* 0x000fe20000000011 */
[----:B------:R-:W-:Y:S01]  /*6170*/  SHF.L.U32 R3, R71, 0x10, RZ ;  /* 0x0000001047037819 */ /* 0x000fe200000006ff */
        /* <DEDUP_REMOVED lines=15> */
[C---:B------:R-:W-:Y:S01]  /*6270*/  SHF.L.U32 R2, R78.reuse, 0x10, RZ ;  /* 0x000000104e027819 */ /* 0x040fe200000006ff */
[----:B------:R-:W-:Y:S01]  /*6280*/  FMUL R31, R47, R31 ;  /* 0x0000001f2f1f7220 */ /* 0x000fe20000400000 */
[----:B------:R-:W-:Y:S01]  /*6290*/  F2FP.BF16.F32.PACK_AB R8, R9, R8 ;  /* 0x000000080908723e */ /* 0x000fe200000010ff */
[----:B------:R1:W-:Y:S01]  /*62a0*/  STSM.16.M88.4 [R107+0x400], R52 ;  /* 0x000400346b007844 */ /* 0x0003e20000000200 */
        /* <DEDUP_REMOVED lines=8> */
[----:B------:R-:W-:Y:S01]  /*6330*/  LOP3.LUT R0, R79, 0xffff0000, RZ, 0xc0, !PT ;  /* 0xffff00004f007812 */ /* 0x000fe200078ec0ff */
[----:B------:R-:W-:Y:S01]  /*6340*/  FFMA R28, R49, R2, R28 ;  /* 0x00000002311c7223 */ /* 0x000fe2000000001c */
[----:B------:R-:W-:Y:S01]  /*6350*/  F2FP.BF16.F32.PACK_AB R11, R19, R14 ;  /* 0x0000000e130b723e */ /* 0x000fe200000010ff */
[----:B------:R-:W-:Y:S01]  /*6360*/  FFMA R29, R49, R3, R29 ;  /* 0x00000003311d7223 */ /* 0x000fe2000000001d */
[----:B------:R-:W-:Y:S01]  /*6370*/  F2FP.BF16.F32.PACK_AB R16, R17, R16 ;  /* 0x000000101110723e */ /* 0x000fe200000010ff */
[----:B------:R-:W-:Y:S01]  /*6380*/  FFMA R30, R49, R4, R30 ;  /* 0x00000004311e7223 */ /* 0x000fe2000000001e */
[----:B------:R-:W-:Y:S01]  /*6390*/  F2FP.BF16.F32.PACK_AB R17, R23, R18 ;  /* 0x000000121711723e */ /* 0x000fe200000010ff */
[----:B------:R1:W-:Y:S01]  /*63a0*/  STSM.16.M88.4 [R106+0x400], R8 ;  /* 0x000400086a007844 */ /* 0x0003e20000000200 */
[----:B------:R-:W-:Y:S01]  /*63b0*/  FFMA R35, R49, R0, R35 ;  /* 0x0000000031237223 */ /* 0x000fe20000000023 */
[----:B------:R-:W-:Y:S02]  /*63c0*/  F2FP.BF16.F32.PACK_AB R18, R21, R20 ;  /* 0x000000141512723e */ /* 0x000fe400000010ff */
[----:B------:R-:W-:Y:S02]  /*63d0*/  F2FP.BF16.F32.PACK_AB R19, R27, R22 ;  /* 0x000000161b13723e */ /* 0x000fe400000010ff */
[----:B------:R-:W-:Y:S02]  /*63e0*/  F2FP.BF16.F32.PACK_AB R24, R25, R24 ;  /* 0x000000181918723e */ /* 0x000fe400000010ff */
[----:B------:R-:W-:Y:S01]  /*63f0*/  F2FP.BF16.F32.PACK_AB R25, R31, R26 ;  /* 0x0000001a1f19723e */ /* 0x000fe200000010ff */
[----:B------:R1:W-:Y:S01]  /*6400*/  STSM.16.M88.4 [R108], R16 ;  /* 0x000000106c007844 */ /* 0x0003e20000000200 */
[----:B------:R-:W-:Y:S02]  /*6410*/  F2FP.BF16.F32.PACK_AB R26, R29, R28 ;  /* 0x0000001c1d1a723e */ /* 0x000fe400000010ff */
[----:B------:R-:W-:Y:S05]  /*6420*/  F2FP.BF16.F32.PACK_AB R27, R35, R30 ;  /* 0x0000001e231b723e */ /* 0x000fea00000010ff */
[----:B------:R1:W-:Y:S01]  /*6430*/  STSM.16.M88.4 [R109], R24 ;  /* 0x000000186d007844 */ /* 0x0003e20000000200 */
[----:B------:R-:W-:Y:S01]  /*6440*/  @!PT LDS RZ, [RZ] ;  /* 0x00000000fffff984 */ /* 0x000fe20000000800 */
[----:B------:R-:W-:Y:S01]  /*6450*/  @!PT LDS RZ, [RZ] ;  /* 0x00000000fffff984 */ /* 0x000fe20000000800 */
[----:B------:R-:W-:Y:S01]  /*6460*/  @!PT LDS RZ, [RZ] ;  /* 0x00000000fffff984 */ /* 0x000fe20000000800 */
[----:B------:R-:W-:Y:S01]  /*6470*/  @!PT LDS RZ, [RZ] ;  /* 0x00000000fffff984 */ /* 0x000fe20000000800 */
[----:B------:R2:W-:Y:S07]  /*6480*/  MEMBAR.ALL.CTA ;  /* 0x0000000000007992 */ /* 0x0005ee0000008000 */
[----:B--2---:R-:W2:Y:S02]  /*6490*/  FENCE.VIEW.ASYNC.S ;  /* 0x00000000000073c6 */ /* 0x004ea40000000000 */
[----:B--2---:R-:W-:Y:S06]  /*64a0*/  BAR.SYNC.DEFER_BLOCKING 0x1, 0x80 ;  /* 0x0042000000007b1d */ /* 0x004fec0000010000 */
[----:B------:R-:W-:Y:S05]  /*64b0*/  @P0 BRA `(.L_x_99) ;  /* 0x0000000000280947 */ /* 0x000fea0003800000 */
[----:B------:R-:W-:Y:S02]  /*64c0*/  UIADD3 UR4, UPT, UPT, UR48, 0x400, URZ ;  /* 0x0000040030047890 */ /* 0x000fe4000fffe0ff */
[----:B------:R-:W-:Y:S01]  /*64d0*/  UIADD3 UR6, UP0, UPT, UR52, 0x680, URZ ;  /* 0x0000068034067890 */ /* 0x000fe2000ff1e0ff */
[----:B------:R-:W-:Y:S03]  /*64e0*/  UMOV UR43, UR36 ;  /* 0x00000024002b7c82 */ /* 0x000fe60008000000 */
[----:B------:R-:W-:Y:S01]  /*64f0*/  MOV R94, UR4 ;  /* 0x00000004005e7c02 */ /* 0x000fe20008000f00 */
[----:B------:R-:W-:Y:S03]  /*6500*/  UIADD3.X UR7, UPT, UPT, URZ, UR53, URZ, UP0, !UPT ;  /* 0x00000035ff077290 */ /* 0x000fe600087fe4ff */
[----:B------:R-:W-:Y:S11]  /*6510*/  R2UR UR40, R94 ;  /* 0x000000005e2872ca */ /* 0x000ff600000e0000 */
[----:B------:R-:W-:Y:S02]  /*6520*/  @!UPT UIADD3 URZ, UPT, UPT, URZ, URZ, URZ ;  /* 0x000000fffffff290 */ /* 0x000fe4000fffe0ff */
[----:B------:R2:W-:Y:S01]  /*6530*/  UTMASTG.3D [UR40], [UR6] ;  /* 0x00000028060073b5 */ /* 0x0005e20008010000 */
[----:B------:R0:W-:Y:S01]  /*6540*/  UTMACMDFLUSH ;  /* 0x00000000000079b7 */ /* 0x0001e20000000000 */
[----:B--2---:R-:W-:Y:S04]  /*6550*/  DEPBAR.LE SB0, 0x1 ;  /* 0x000080400000791a */ /* 0x004fe80000000000 */
.L_x_99:
[----:B------:R-:W-:Y:S05]  /*6560*/  BSYNC.RECONVERGENT B0 ;  /* 0x0000000000007941 */ /* 0x000fea0003800200 */
.L_x_98:
[----:B------:R-:W-:Y:S01]  /*6570*/  BAR.SYNC.DEFER_BLOCKING 0x1, 0x80 ;  /* 0x0042000000007b1d */ /* 0x000fe20000010000 */
[----:B------:R-:W-:Y:S01]  /*6580*/  ISETP.NE.AND P1, PT, R105, RZ, PT ;  /* 0x000000ff6900720c */ /* 0x000fe20003f25270 */
[----:B------:R-:W-:Y:S01]  /*6590*/  UISETP.NE.AND UP0, UPT, UR49, URZ, UPT ;  /* 0x000000ff3100728c */ /* 0x000fe2000bf05270 */
[----:B------:R-:W-:Y:S11]  /*65a0*/  LEA R2, R65, UR48, 0x3 ;  /* 0x0000003041027c11 */ /* 0x000ff6000f8e18ff */
[----:B------:R-:W-:Y:S01]  /*65b0*/  @P1 SHF.L.U32 R3, R98, 0x1f, RZ ;  /* 0x0000001f62031819 */ /* 0x000fe200000006ff */
[----:B------:R-:W-:Y:S06]  /*65c0*/  BRA.U !UP0, `(.L_x_100) ;  /* 0x0000000108247547 */ /* 0x000fec000b800000 */
[----:B------:R-:W-:Y:S01]  /*65d0*/  IMAD.U32 R4, RZ, RZ, UR51 ;  /* 0x00000033ff047e24 */ /* 0x000fe2000f8e00ff */
[----:B------:R-:W-:Y:S01]  /*65e0*/  MOV R0, UR37 ;  /* 0x0000002500007c02 */ /* 0x000fe20008000f00 */
[----:B------:R-:W-:Y:S03]  /*65f0*/  UIADD3 UR51, UPT, UPT, UR51, 0x1, URZ ;  /* 0x0000000133337890 */ /* 0x000fe6000fffe0ff */
[----:B------:R-:W-:Y:S01]  /*6600*/  @P1 LEA R4, R4, UR48, 0x3 ;  /* 0x0000003004041c11 */ /* 0x000fe2000f8e18ff */
[----:B------:R-:W-:Y:S04]  /*6610*/  UISETP.NE.AND UP0, UPT, UR51, 0x4, UPT ;  /* 0x000000043300788c */ /* 0x000fe8000bf05270 */
[----:B------:R-:W-:Y:S01]  /*6620*/  @P1 VIADD R4, R4, 0x60 ;  /* 0x0000006004041836 */ /* 0x000fe20000000000 */
[----:B------:R-:W-:Y:S04]  /*6630*/  USEL UR51, UR51, URZ, UP0 ;  /* 0x000000ff33337287 */ /* 0x000fe80008000000 */
[----:B------:R-:W-:Y:S04]  /*6640*/  @P1 PRMT R0, R0, 0x654, R4 ;  /* 0x0000065400001816 */ /* 0x000fe80000000004 */
[----:B------:R2:W-:Y:S04]  /*6650*/  @P1 SYNCS.ARRIVE.TRANS64.RED.A1T0 RZ, [R0+URZ], RZ ;  /* 0x000000ff00ff19a7 */ /* 0x0005e800081004ff */
.L_x_100:
[----:B------:R-:W3:Y:S01]  /*6660*/  @P1 SYNCS.PHASECHK.TRANS64.TRYWAIT P0, [R2+URZ+0x40], R3 ;  /* 0x00004003020015a7 */ /* 0x000ee200080011ff */
[----:B------:R-:W-:Y:S01]  /*6670*/  BSSY B1, `(.L_x_101) ;  /* 0x0000017000017945 */ /* 0x000fe20003800000 */
[----:B---3--:R-:W-:Y:S03]  /*6680*/  @P1 SEL R67, RZ, 0x1, !P0 ;  /* 0x00000001ff431807 */ /* 0x008fe60004000000 */
[----:B------:R-:W-:Y:S05]  /*6690*/  @!P1 BRA `(.L_x_102) ;  /* 0x0000000000509947 */ /* 0x000fea0003800000 */
[----:B------:R-:W-:Y:S01]  /*66a0*/  ISETP.NE.AND P1, PT, R72, RZ, PT ;  /* 0x000000ff4800720c */ /* 0x000fe20003f25270 */
[----:B------:R-:W-:Y:S01]  /*66b0*/  BSSY B0, `(.L_x_103) ;  /* 0x000000a000007945 */ /* 0x000fe20003800000 */
[----:B------:R-:W-:Y:S11]  /*66c0*/  ISETP.NE.AND P0, PT, R67, RZ, PT ;  /* 0x000000ff4300720c */ /* 0x000ff60003f05270 */
[----:B------:R-:W-:Y:S04]  /*66d0*/  @P1 IMAD R5, R65, 0x2000, R66 ;  /* 0x0000200041051824 */ /* 0x000fe800078e0242 */
[----:B------:R-:W-:Y:S05]  /*66e0*/  @P1 VIADD R4, R5, UR48 ;  /* 0x0000003005041c36 */ /* 0x000fea0008000000 */
[----:B------:R-:W-:Y:S01]  /*66f0*/  @P1 IADD3 R3, PT, PT, R73, R4, RZ ;  /* 0x0000000449031210 */ /* 0x000fe20007ffe0ff */
[----:B------:R-:W-:Y:S01]  /*6700*/  @P1 IMAD.IADD R4, R99, 0x1, R4 ;  /* 0x0000000163041824 */ /* 0x000fe200078e0204 */
[----:B------:R-:W-:Y:S06]  /*6710*/  @P0 BRA `(.L_x_104) ;  /* 0x00000000000c0947 */ /* 0x000fec0003800000 */
[----:B--2---:R-:W-:Y:S04]  /*6720*/  SHF.L.U32 R0, R98, 0x1f, RZ ;  /* 0x0000001f62007819 */ /* 0x004fe800000006ff */
[----:B------:R-:W2:Y:S02]  /*6730*/  SYNCS.PHASECHK.TRANS64.TRYWAIT P0, [R2+URZ+0x40], R0 ;  /* 0x00004000020075a7 */ /* 0x000ea400080011ff */
[----:B--2---:R-:W-:Y:S05]  /*6740*/  @!P0 BRA `(.L_x_105) ;  /* 0x0000003000748947 */ /* 0x004fea0003800000 */
.L_x_104:
[----:B------:R-:W-:Y:S05]  /*6750*/  BSYNC B0 ;  /* 0x0000000000007941 */ /* 0x000fea0003800000 */
.L_x_103:
[----:B------:R-:W-:Y:S02]  /*6760*/  ISETP.NE.AND P0, PT, R72, RZ, PT ;  /* 0x000000ff4800720c */ /* 0x000fe40003f05270 */
[----:B------:R-:W-:Y:S11]  /*6770*/  IADD3 R65, PT, PT, R65, 0x1, RZ ;  /* 0x0000000141417810 */ /* 0x000ff60007ffe0ff */
[----:B--2---:R-:W-:Y:S01]  /*6780*/  @P0 IMAD.IADD R0, R99, 0x1, R3 ;  /* 0x0000000163000824 */ /* 0x004fe200078e0203 */
[----:B------:R-:W-:Y:S05]  /*6790*/  @P0 WARPSYNC.ALL ;  /* 0x0000000000000948 */ /* 0x000fea0003800000 */
[----:B------:R3:W4:Y:S04]  /*67a0*/  @P0 LDSM.16.M88.4 R56, [R5+UR48+0x400] ;  /* 0x000400300538083b */ /* 0x0007280008000200 */
[----:B------:R3:W2:Y:S04]  /*67b0*/  @P0 LDSM.16.M88.4 R60, [R4+0x400] ;  /* 0x00040000043c083b */ /* 0x0006a80000000200 */
[----:B------:R3:W1:Y:S04]  /*67c0*/  @P0 LDSM.16.M88.4 R68, [R3+0x400] ;  /* 0x000400000344083b */ /* 0x0006680000000200 */
[----:B------:R3:W1:Y:S02]  /*67d0*/  @P0 LDSM.16.M88.4 R76, [R0+0x400] ;  /* 0x00040000004c083b */ /* 0x0006640000000200 */
.L_x_102:
[----:B------:R-:W-:Y:S05]  /*67e0*/  BSYNC B1 ;  /* 0x0000000000017941 */ /* 0x000fea0003800000 */
.L_x_101:
[----:B--23--:R-:W-:Y:S05]  /*67f0*/  VIADD R0, R48, 0x40 ;  /* 0x0000004030007836 */ /* 0x00cfea0000000000 */
[----:B------:R-:W-:Y:S04]  /*6800*/  SHF.R.U32.HI R0, RZ, 0x15, R0 ;  /* 0x00000015ff007819 */ /* 0x000fe80000011600 */
[----:B------:R-:W-:Y:S11]  /*6810*/  LOP3.LUT P0, RZ, R0, 0x3, R93, 0x48, !PT ;  /* 0x0000000300ff7812 */ /* 0x000ff6000780485d */
[----:B------:R-:W-:Y:S02]  /*6820*/  @!UPT UIADD3 URZ, UPT, UPT, URZ, URZ, URZ ;  /* 0x000000fffffff290 */ /* 0x000fe4000fffe0ff */
[----:B------:R-:W-:Y:S05]  /*6830*/  @!P0 BRA `(.L_x_106) ;  /* 0x0000000000408947 */ /* 0x000fea0003800000 */
[----:B------:R-:W2:Y:S01]  /*6840*/  LDCU.64 UR8, c[0x4][0x70] ;  /* 0x01000e00ff0877ac */ /* 0x000ea20008000a00 */
[----:B------:R-:W-:Y:S01]  /*6850*/  MOV R3, 0x0 ;  /* 0x0000000000037802 */ /* 0x000fe20000000f00 */
[----:B------:R-:W-:Y:S02]  /*6860*/  HFMA2 R12, -RZ, RZ, 0, 5.9604644775390625e-08 ;  /* 0x00000001ff0c7431 */ /* 0x000fe400000001ff */
[----:B-1----:R-:W-:Y:S02]  /*6870*/  IMAD.MOV.U32 R8, RZ, RZ, 0x192 ;  /* 0x00000192ff087424 */ /* 0x002fe400078e00ff */
[----:B------:R-:W-:Y:S01]  /*6880*/  IMAD.MOV.U32 R13, RZ, RZ, RZ ;  /* 0x000000ffff0d7224 */ /* 0x000fe200078e00ff */
[----:B------:R-:W1:Y:S01]  /*6890*/  LDCU.64 UR6, c[0x4][0x78] ;  /* 0x01000f00ff0677ac */ /* 0x000e620008000a00 */
[----:B------:R-:W3:Y:S01]  /*68a0*/  LDC.64 R2, c[0x4][R3] ;  /* 0x0100000003027b82 */ /* 0x000ee20000000a00 */
[----:B------:R-:W5:Y:S01]  /*68b0*/  LDCU.64 UR4, c[0x4][0x10] ;  /* 0x01000200ff0477ac */ /* 0x000f620008000a00 */
[----:B--2---:R-:W-:Y:S01]  /*68c0*/  MOV R5, UR9 ;  /* 0x0000000900057c02 */ /* 0x004fe20008000f00 */
[----:B------:R-:W-:Y:S01]  /*68d0*/  IMAD.U32 R4, RZ, RZ, UR8 ;  /* 0x00000008ff047e24 */ /* 0x000fe2000f8e00ff */
[----:B-1----:R-:W-:Y:S01]  /*68e0*/  MOV R7, UR7 ;  /* 0x0000000700077c02 */ /* 0x002fe20008000f00 */
[----:B------:R-:W-:Y:S01]  /*68f0*/  IMAD.U32 R6, RZ, RZ, UR6 ;  /* 0x00000006ff067e24 */ /* 0x000fe2000f8e00ff */
[----:B-----5:R-:W-:Y:S01]  /*6900*/  MOV R11, UR5 ;  /* 0x00000005000b7c02 */ /* 0x020fe20008000f00 */
[----:B------:R-:W-:Y:S02]  /*6910*/  IMAD.U32 R10, RZ, RZ, UR4 ;  /* 0x00000004ff0a7e24 */ /* 0x000fe4000f8e00ff */
[----:B------:R-:W-:Y:S07]  /*6920*/  LEPC R20, `(.L_x_106) ;  /* 0x000000001014794e */ /* 0x000fee0000000000 */
[----:B---34-:R-:W-:Y:S05]  /*6930*/  CALL.ABS.NOINC R2 ;  /* 0x0000000002007343 */ /* 0x018fea0003c00000 */
.L_x_106:
[----:B------:R-:W-:Y:S01]  /*6940*/  ISETP.NE.AND P6, PT, R105, RZ, PT ;  /* 0x000000ff6900720c */ /* 0x000fe20003fc5270 */
[----:B------:R-:W-:Y:S05]  /*6950*/  WARPSYNC.ALL ;  /* 0x0000000000007948 */ /* 0x000fea0003800000 */
[----:B------:R-:W-:Y:S01]  /*6960*/  R2UR UR4, R48 ;  /* 0x00000000300472ca */ /* 0x000fe200000e0000 */
[----:B------:R-:W-:Y:S01]  /*6970*/  BSSY.RECONVERGENT B0, `(.L_x_107) ;  /* 0x000008f000007945 */ /* 0x000fe20003800200 */
[----:B------:R-:W-:Y:S02]  /*6980*/  MOV R50, UR51 ;  /* 0x0000003300327c02 */ /* 0x000fe40008000f00 */
[----:B----4-:R-:W-:Y:S02]  /*6990*/  SHF.L.U32 R3, R56, 0x10, RZ ;  /* 0x0000001038037819 */ /* 0x010fe400000006ff */
[----:B------:R-:W-:Y:S02]  /*69a0*/  MOV R74, UR37 ;  /* 0x00000025004a7c02 */ /* 0x000fe40008000f00 */
[----:B------:R-:W-:Y:S02]  /*69b0*/  @P6 LEA R50, R50, UR48, 0x3 ;  /* 0x0000003032326c11 */ /* 0x000fe4000f8e18ff */
[----:B------:R-:W-:Y:S02]  /*69c0*/  LOP3.LUT R51, R57, 0xffff0000, RZ, 0xc0, !PT ;  /* 0xffff000039337812 */ /* 0x000fe400078ec0ff */
[----:B------:R-:W-:Y:S01]  /*69d0*/  @P6 IADD3 R50, PT, PT, R50, 0x60, RZ ;  /* 0x0000006032326810 */ /* 0x000fe20007ffe0ff */
[----:B-1----:R-:W1:Y:S01]  /*69e0*/  LDTM.16dp256bit.x8 R4, tmem[UR4+0x40] ;  /* 0x00004004000479ee */ /* 0x002e6200081a0000 */
[----:B------:R-:W-:Y:S02]  /*69f0*/  ISETP.NE.AND P0, PT, R101, RZ, PT ;  /* 0x000000ff6500720c */ /* 0x000fe40003f05270 */
[----:B------:R-:W-:Y:S02]  /*6a00*/  @P6 PRMT R74, R74, 0x654, R50 ;  /* 0x000006544a4a6816 */ /* 0x000fe40000000032 */
[----:B------:R-:W-:Y:S01]  /*6a10*/  SHF.L.U32 R50, R57, 0x10, RZ ;  /* 0x0000001039327819 */ /* 0x000fe200000006ff */
[C---:B-1----:R-:W-:Y:S01]  /*6a20*/  FMUL R0, R47.reuse, R4 ;  /* 0x000000042f007220 */ /* 0x042fe20000400000 */
[----:B------:R-:W-:Y:S01]  /*6a30*/  LOP3.LUT R4, R56, 0xffff0000, RZ, 0xc0, !PT ;  /* 0xffff000038047812 */ /* 0x000fe200078ec0ff */
[C---:B------:R-:W-:Y:S01]  /*6a40*/  FMUL R2, R47.reuse, R5 ;  /* 0x000000052f027220 */ /* 0x040fe20000400000 */
[----:B------:R-:W-:Y:S01]  /*6a50*/  FMUL R7, R47, R7 ;  /* 0x000000072f077220 */ /* 0x000fe20000400000 */
[----:B------:R-:W-:Y:S01]  /*6a60*/  FFMA R0, R49, R3, R0 ;  /* 0x0000000331007223 */ /* 0x000fe20000000000 */
[----:B------:R-:W-:Y:S01]  /*6a70*/  FMUL R3, R47, R6 ;  /* 0x000000062f037220 */ /* 0x000fe20000400000 */
[----:B------:R-:W-:Y:S01]  /*6a80*/  FFMA R2, R49, R4, R2 ;  /* 0x0000000431027223 */ /* 0x000fe20000000002 */
[C---:B------:R-:W-:Y:S01]  /*6a90*/  FMUL R4, R47.reuse, R8 ;  /* 0x000000082f047220 */ /* 0x040fe20000400000 */
[C---:B------:R-:W-:Y:S01]  /*6aa0*/  FMUL R8, R47.reuse, R12 ;  /* 0x0000000c2f087220 */ /* 0x040fe20000400000 */
[C---:B------:R-:W-:Y:S01]  /*6ab0*/  FMUL R12, R47.reuse, R16 ;  /* 0x000000102f0c7220 */ /* 0x040fe20000400000 */
[C---:B------:R-:W-:Y:S01]  /*6ac0*/  FMUL R16, R47.reuse, R20 ;  /* 0x000000142f107220 */ /* 0x040fe20000400000 */
[----:B------:R-:W-:Y:S01]  /*6ad0*/  F2FP.BF16.F32.PACK_AB R52, R2, R0 ;  /* 0x000000000234723e */ /* 0x000fe200000010ff */
[C---:B------:R-:W-:Y:S01]  /*6ae0*/  FMUL R20, R47.reuse, R24 ;  /* 0x000000182f147220 */ /* 0x040fe20000400000 */
[C---:B------:R-:W-:Y:S01]  /*6af0*/  LOP3.LUT R0, R58.reuse, 0xffff0000, RZ, 0xc0, !PT ;  /* 0xffff00003a007812 */ /* 0x040fe200078ec0ff */
[----:B------:R-:W-:Y:S01]  /*6b00*/  FMUL R24, R47, R28 ;  /* 0x0000001c2f187220 */ /* 0x000fe20000400000 */
[----:B------:R-:W-:Y:S01]  /*6b10*/  SHF.L.U32 R2, R59, 0x10, RZ ;  /* 0x000000103b027819 */ /* 0x000fe200000006ff */
[C---:B------:R-:W-:Y:S01]  /*6b20*/  FMUL R28, R47.reuse, R32 ;  /* 0x000000202f1c7220 */ /* 0x040fe20000400000 */
[----:B------:R-:W-:Y:S01]  /*6b30*/  SHF.L.U32 R32, R58, 0x10, RZ ;  /* 0x000000103a207819 */ /* 0x000fe200000006ff */
[----:B------:R-:W-:Y:S01]  /*6b40*/  FMUL R5, R47, R9 ;  /* 0x000000092f057220 */ /* 0x000fe20000400000 */
[C---:B------:R-:W-:Y:S01]  /*6b50*/  FFMA R3, R49.reuse, R50, R3 ;  /* 0x0000003231037223 */ /* 0x040fe20000000003 */
[----:B------:R-:W-:Y:S01]  /*6b60*/  FFMA R7, R49, R51, R7 ;  /* 0x0000003331077223 */ /* 0x000fe20000000007 */
[----:B------:R-:W-:Y:S01]  /*6b70*/  FMUL R6, R47, R10 ;  /* 0x0000000a2f067220 */ /* 0x000fe20000400000 */
[----:B------:R-:W-:Y:S01]  /*6b80*/  FFMA R4, R49, R32, R4 ;  /* 0x0000002031047223 */ /* 0x000fe20000000004 */
[----:B------:R-:W-:Y:S01]  /*6b90*/  LOP3.LUT R32, R59, 0xffff0000, RZ, 0xc0, !PT ;  /* 0xffff00003b207812 */ /* 0x000fe200078ec0ff */
[----:B------:R-:W-:Y:S01]  /*6ba0*/  FFMA R5, R49, R0, R5 ;  /* 0x0000000031057223 */ /* 0x000fe20000000005 */
[C---:B------:R-:W-:Y:S01]  /*6bb0*/  SHF.L.U32 R0, R60.reuse, 0x10, RZ ;  /* 0x000000103c007819 */ /* 0x040fe200000006ff */
[----:B------:R-:W-:Y:S01]  /*6bc0*/  FMUL R11, R47, R11 ;  /* 0x0000000b2f0b7220 */ /* 0x000fe20000400000 */
[----:B------:R-:W-:Y:S01]  /*6bd0*/  F2FP.BF16.F32.PACK_AB R53, R7, R3 ;  /* 0x000000030735723e */ /* 0x000fe200000010ff */
[C---:B------:R-:W-:Y:S01]  /*6be0*/  FFMA R6, R49.reuse, R2, R6 ;  /* 0x0000000231067223 */ /* 0x040fe20000000006 */
[----:B------:R-:W-:Y:S01]  /*6bf0*/  LOP3.LUT R2, R60, 0xffff0000, RZ, 0xc0, !PT ;  /* 0xffff00003c027812 */ /* 0x000fe200078ec0ff */
[----:B------:R-:W-:Y:S01]  /*6c00*/  FFMA R11, R49, R32, R11 ;  /* 0x00000020310b7223 */ /* 0x000fe2000000000b */
[----:B------:R-:W-:Y:S01]  /*6c10*/  SHF.L.U32 R3, R61, 0x10, RZ ;  /* 0x000000103d037819 */ /* 0x000fe200000006ff */
[----:B------:R-:W-:Y:S01]  /*6c20*/  FFMA R8, R49, R0, R8 ;  /* 0x0000000031087223 */ /* 0x000fe20000000008 */
[----:B------:R-:W-:Y:S01]  /*6c30*/  LOP3.LUT R0, R61, 0xffff0000, RZ, 0xc0, !PT ;  /* 0xffff00003d007812 */ /* 0x000fe200078ec0ff */
[----:B------:R-:W-:Y:S01]  /*6c40*/  FMUL R9, R47, R13 ;  /* 0x0000000d2f097220 */ /* 0x000fe20000400000 */
[----:B------:R-:W-:Y:S01]  /*6c50*/  F2FP.BF16.F32.PACK_AB R54, R5, R4 ;  /* 0x000000040536723e */ /* 0x000fe200000010ff */
[----:B------:R-:W-:Y:S01]  /*6c60*/  FMUL R10, R47, R14 ;  /* 0x0000000e2f0a7220 */ /* 0x000fe20000400000 */
[----:B------:R-:W-:Y:S01]  /*6c70*/  SHF.L.U32 R4, R77, 0x10, RZ ;  /* 0x000000104d047819 */ /* 0x000fe200000006ff */
[----:B------:R-:W-:Y:S01]  /*6c80*/  FMUL R15, R47, R15 ;  /* 0x0000000f2f0f7220 */ /* 0x000fe20000400000 */
[----:B------:R-:W-:Y:S01]  /*6c90*/  F2FP.BF16.F32.PACK_AB R55, R11, R6 ;  /* 0x000000060b37723e */ /* 0x000fe200000010ff */
[C---:B------:R-:W-:Y:S01]  /*6ca0*/  FFMA R9, R49.reuse, R2, R9 ;  /* 0x0000000231097223 */ /* 0x040fe20000000009 */
[C---:B------:R-:W-:Y:S01]  /*6cb0*/  SHF.L.U32 R2, R62.reuse, 0x10, RZ ;  /* 0x000000103e027819 */ /* 0x040fe200000006ff */
[C---:B------:R-:W-:Y:S01]  /*6cc0*/  FFMA R10, R49.reuse, R3, R10 ;  /* 0x00000003310a7223 */ /* 0x040fe2000000000a */
[----:B------:R-:W-:Y:S01]  /*6cd0*/  LOP3.LUT R3, R62, 0xffff0000, RZ, 0xc0, !PT ;  /* 0xffff00003e037812 */ /* 0x000fe200078ec0ff */
[----:B------:R-:W-:Y:S01]  /*6ce0*/  FFMA R15, R49, R0, R15 ;  /* 0x00000000310f7223 */ /* 0x000fe2000000000f */
[----:B------:R-:W-:Y:S01]  /*6cf0*/  SHF.L.U32 R0, R63, 0x10, RZ ;  /* 0x000000103f007819 */ /* 0x000fe200000006ff */
[----:B------:R-:W-:Y:S01]  /*6d00*/  FMUL R13, R47, R17 ;  /* 0x000000112f0d7220 */ /* 0x000fe20000400000 */
[----:B------:R-:W-:Y:S01]  /*6d10*/  F2FP.BF16.F32.PACK_AB R8, R9, R8 ;  /* 0x000000080908723e */ /* 0x000fe200000010ff */
[----:B------:R-:W-:Y:S01]  /*6d20*/  FMUL R14, R47, R18 ;  /* 0x000000122f0e7220 */ /* 0x000fe20000400000 */
[----:B------:R-:W-:Y:S01]  /*6d30*/  LOP3.LUT R5, R79, 0xffff0000, RZ, 0xc0, !PT ;  /* 0xffff00004f057812 */ /* 0x000fe200078ec0ff */
[----:B------:R-:W-:Y:S01]  /*6d40*/  FFMA R12, R49, R2, R12 ;  /* 0x00000002310c7223 */ /* 0x000fe2000000000c */
[----:B------:R-:W-:Y:S01]  /*6d50*/  LOP3.LUT R2, R63, 0xffff0000, RZ, 0xc0, !PT ;  /* 0xffff00003f027812 */ /* 0x000fe200078ec0ff */
[----:B------:R-:W-:Y:S01]  /*6d60*/  FFMA R13, R49, R3, R13 ;  /* 0x00000003310d7223 */ /* 0x000fe2000000000d */
[----:B------:R-:W-:Y:S01]  /*6d70*/  SHF.L.U32 R3, R69, 0x10, RZ ;  /* 0x0000001045037819 */ /* 0x000fe200000006ff */
[----:B------:R-:W-:Y:S01]  /*6d80*/  FFMA R14, R49, R0, R14 ;  /* 0x00000000310e7223 */ /* 0x000fe2000000000e */
[C---:B------:R-:W-:Y:S01]  /*6d90*/  SHF.L.U32 R0, R68.reuse, 0x10, RZ ;  /* 0x0000001044007819 */ /* 0x040fe200000006ff */
[----:B------:R-:W-:Y:S01]  /*6da0*/  FMUL R19, R47, R19 ;  /* 0x000000132f137220 */ /* 0x000fe20000400000 */
[----:B------:R-:W-:Y:S01]  /*6db0*/  F2FP.BF16.F32.PACK_AB R9, R15, R10 ;  /* 0x0000000a0f09723e */ /* 0x000fe200000010ff */
[----:B------:R-:W-:Y:S01]  /*6dc0*/  FMUL R17, R47, R21 ;  /* 0x000000152f117220 */ /* 0x000fe20000400000 */
[----:B------:R-:W-:Y:S01]  /*6dd0*/  F2FP.BF16.F32.PACK_AB R10, R13, R12 ;  /* 0x0000000c0d0a723e */ /* 0x000fe200000010ff */
[C---:B------:R-:W-:Y:S01]  /*6de0*/  FFMA R19, R49.reuse, R2, R19 ;  /* 0x0000000231137223 */ /* 0x040fe20000000013 */
[----:B------:R-:W-:Y:S01]  /*6df0*/  LOP3.LUT R2, R68, 0xffff0000, RZ, 0xc0, !PT ;  /* 0xffff000044027812 */ /* 0x000fe200078ec0ff */
[----:B------:R-:W-:Y:S01]  /*6e00*/  FFMA R16, R49, R0, R16 ;  /* 0x0000000031107223 */ /* 0x000fe20000000010 */
[----:B------:R-:W-:Y:S01]  /*6e10*/  LOP3.LUT R0, R69, 0xffff0000, RZ, 0xc0, !PT ;  /* 0xffff000045007812 */ /* 0x000fe200078ec0ff */
[----:B------:R-:W-:Y:S01]  /*6e20*/  FMUL R18, R47, R22 ;  /* 0x000000162f127220 */ /* 0x000fe20000400000 */
[----:B------:R-:W-:Y:S01]  /*6e30*/  F2FP.BF16.F32.PACK_AB R11, R19, R14 ;  /* 0x0000000e130b723e */ /* 0x000fe200000010ff */
[----:B------:R-:W-:Y:S01]  /*6e40*/  FMUL R23, R47, R23 ;  /* 0x000000172f177220 */ /* 0x000fe20000400000 */
[C---:B------:R-:W-:Y:S01]  /*6e50*/  FFMA R17, R49.reuse, R2, R17 ;  /* 0x0000000231117223 */ /* 0x040fe20000000011 */
[C---:B------:R-:W-:Y:S01]  /*6e60*/  SHF.L.U32 R2, R70.reuse, 0x10, RZ ;  /* 0x0000001046027819 */ /* 0x040fe200000006ff */
[----:B------:R-:W-:Y:S01]  /*6e70*/  FFMA R18, R49, R3, R18 ;  /* 0x0000000331127223 */ /* 0x000fe20000000012 */
[----:B------:R-:W-:Y:S01]  /*6e80*/  SHF.L.U32 R3, R71, 0x10, RZ ;  /* 0x0000001047037819 */ /* 0x000fe200000006ff */
[----:B------:R-:W-:Y:S01]  /*6e90*/  FFMA R23, R49, R0, R23 ;  /* 0x0000000031177223 */ /* 0x000fe20000000017 */
[----:B------:R-:W-:Y:S01]  /*6ea0*/  LOP3.LUT R0, R70, 0xffff0000, RZ, 0xc0, !PT ;  /* 0xffff000046007812 */ /* 0x000fe200078ec0ff */
[----:B------:R-:W-:Y:S01]  /*6eb0*/  FMUL R21, R47, R25 ;  /* 0x000000192f157220 */ /* 0x000fe20000400000 */
[----:B------:R-:W-:Y:S01]  /*6ec0*/  F2FP.BF16.F32.PACK_AB R16, R17, R16 ;  /* 0x000000101110723e */ /* 0x000fe200000010ff */
[----:B------:R-:W-:Y:S01]  /*6ed0*/  FMUL R22, R47, R26 ;  /* 0x0000001a2f167220 */ /* 0x000fe20000400000 */
[----:B------:R-:W-:Y:S01]  /*6ee0*/  F2FP.BF16.F32.PACK_AB R17, R23, R18 ;  /* 0x000000121711723e */ /* 0x000fe200000010ff */
[C---:B------:R-:W-:Y:S01]  /*6ef0*/  FFMA R20, R49.reuse, R2, R20 ;  /* 0x0000000231147223 */ /* 0x040fe20000000014 */
[C---:B------:R-:W-:Y:S01]  /*6f00*/  SHF.L.U32 R2, R76.reuse, 0x10, RZ ;  /* 0x000000104c027819 */ /* 0x040fe200000006ff */
[----:B------:R1:W-:Y:S01]  /*6f10*/  STSM.16.M88.4 [R107+0x2400], R52 ;  /* 0x002400346b007844 */ /* 0x0003e20000000200 */
[----:B------:R-:W-:Y:S01]  /*6f20*/  FFMA R21, R49, R0, R21 ;  /* 0x0000000031157223 */ /* 0x000fe20000000015 */
[----:B------:R-:W-:Y:S01]  /*6f30*/  LOP3.LUT R0, R71, 0xffff0000, RZ, 0xc0, !PT ;  /* 0xffff000047007812 */ /* 0x000fe200078ec0ff */
[----:B------:R-:W-:Y:S01]  /*6f40*/  FFMA R22, R49, R3, R22 ;  /* 0x0000000331167223 */ /* 0x000fe20000000016 */
[----:B------:R-:W-:Y:S04]  /*6f50*/  LOP3.LUT R3, R76, 0xffff0000, RZ, 0xc0, !PT ;  /* 0xffff00004c037812 */ /* 0x000fe800078ec0ff */
[----:B------:R1:W-:Y:S01]  /*6f60*/  STSM.16.M88.4 [R106+0x2400], R8 ;  /* 0x002400086a007844 */ /* 0x0003e20000000200 */
[----:B------:R-:W-:Y:S01]  /*6f70*/  F2FP.BF16.F32.PACK_AB R18, R21, R20 ;  /* 0x000000141512723e */ /* 0x000fe200000010ff */
[C---:B------:R-:W-:Y:S01]  /*6f80*/  FMUL R27, R47.reuse, R27 ;  /* 0x0000001b2f1b7220 */ /* 0x040fe20000400000 */
[C---:B------:R-:W-:Y:S01]  /*6f90*/  FMUL R25, R47.reuse, R29 ;  /* 0x0000001d2f197220 */ /* 0x040fe20000400000 */
[C---:B------:R-:W-:Y:S01]  /*6fa0*/  FMUL R26, R47.reuse, R30 ;  /* 0x0000001e2f1a7220 */ /* 0x040fe20000400000 */
[----:B------:R-:W-:Y:S01]  /*6fb0*/  FMUL R31, R47, R31 ;  /* 0x0000001f2f1f7220 */ /* 0x000fe20000400000 */
[----:B------:R-:W-:Y:S01]  /*6fc0*/  FFMA R27, R49, R0, R27 ;  /* 0x00000000311b7223 */ /* 0x000fe2000000001b */
[----:B------:R-:W-:Y:S01]  /*6fd0*/  LOP3.LUT R0, R77, 0xffff0000, RZ, 0xc0, !PT ;  /* 0xffff00004d007812 */ /* 0x000fe200078ec0ff */
[C---:B------:R-:W-:Y:S01]  /*6fe0*/  FFMA R24, R49.reuse, R2, R24 ;  /* 0x0000000231187223 */ /* 0x040fe20000000018 */
[C---:B------:R-:W-:Y:S01]  /*6ff0*/  FFMA R25, R49.reuse, R3, R25 ;  /* 0x0000000331197223 */ /* 0x040fe20000000019 */
[C---:B------:R-:W-:Y:S01]  /*7000*/  SHF.L.U32 R2, R78.reuse, 0x10, RZ ;  /* 0x000000104e027819 */ /* 0x040fe200000006ff */
[----:B------:R-:W-:Y:S01]  /*7010*/  FFMA R26, R49, R4, R26 ;  /* 0x00000004311a7223 */ /* 0x000fe2000000001a */
[----:B------:R-:W-:Y:S01]  /*7020*/  LOP3.LUT R3, R78, 0xffff0000, RZ, 0xc0, !PT ;  /* 0xffff00004e037812 */ /* 0x000fe200078ec0ff */
[----:B------:R-:W-:Y:S01]  /*7030*/  FMUL R29, R47, R33 ;  /* 0x000000212f1d7220 */ /* 0x000fe20000400000 */
[----:B------:R-:W-:Y:S01]  /*7040*/  SHF.L.U32 R4, R79, 0x10, RZ ;  /* 0x000000104f047819 */ /* 0x000fe200000006ff */
[----:B------:R-:W-:Y:S01]  /*7050*/  FMUL R30, R47, R34 ;  /* 0x000000222f1e7220 */ /* 0x000fe20000400000 */
[----:B------:R-:W-:Y:S01]  /*7060*/  FFMA R31, R49, R0, R31 ;  /* 0x00000000311f7223 */ /* 0x000fe2000000001f */
[----:B------:R-:W-:Y:S01]  /*7070*/  FMUL R35, R47, R35 ;  /* 0x000000232f237220 */ /* 0x000fe20000400000 */
[C---:B------:R-:W-:Y:S01]  /*7080*/  FFMA R28, R49.reuse, R2, R28 ;  /* 0x00000002311c7223 */ /* 0x040fe2000000001c */
[C---:B------:R-:W-:Y:S01]  /*7090*/  FFMA R29, R49.reuse, R3, R29 ;  /* 0x00000003311d7223 */ /* 0x040fe2000000001d */
[C---:B------:R-:W-:Y:S01]  /*70a0*/  FFMA R30, R49.reuse, R4, R30 ;  /* 0x00000004311e7223 */ /* 0x040fe2000000001e */
[----:B------:R-:W-:Y:S01]  /*70b0*/  FFMA R35, R49, R5, R35 ;  /* 0x0000000531237223 */ /* 0x000fe20000000023 */
[----:B------:R-:W-:Y:S02]  /*70c0*/  F2FP.BF16.F32.PACK_AB R19, R27, R22 ;  /* 0x000000161b13723e */ /* 0x000fe400000010ff */
[----:B------:R-:W-:Y:S02]  /*70d0*/  F2FP.BF16.F32.PACK_AB R24, R25, R24 ;  /* 0x000000181918723e */ /* 0x000fe400000010ff */
[----:B------:R-:W-:Y:S01]  /*70e0*/  F2FP.BF16.F32.PACK_AB R25, R31, R26 ;  /* 0x0000001a1f19723e */ /* 0x000fe200000010ff */
[----:B------:R1:W-:Y:S01]  /*70f0*/  STSM.16.M88.4 [R108+0x2000], R16 ;  /* 0x002000106c007844 */ /* 0x0003e20000000200 */
[----:B------:R-:W-:Y:S02]  /*7100*/  F2FP.BF16.F32.PACK_AB R26, R29, R28 ;  /* 0x0000001c1d1a723e */ /* 0x000fe400000010ff */
[----:B------:R-:W-:Y:S02]  /*7110*/  F2FP.BF16.F32.PACK_AB R27, R35, R30 ;  /* 0x0000001e231b723e */ /* 0x000fe400000010ff */
[----:B------:R-:W-:Y:S02]  /*7120*/  LEA R0, R65, UR48, 0x3 ;  /* 0x0000003041007c11 */ /* 0x000fe4000f8e18ff */
[----:B------:R-:W-:Y:S01]  /*7130*/  @P6 SHF.L.U32 R2, R98, 0x1f, RZ ;  /* 0x0000001f62026819 */ /* 0x000fe200000006ff */
[----:B------:R1:W-:Y:S01]  /*7140*/  STSM.16.M88.4 [R109+0x2000], R24 ;  /* 0x002000186d007844 */ /* 0x0003e20000000200 */
        /* <DEDUP_REMOVED lines=8> */
[----:B------:R-:W-:Y:S02]  /*71d0*/  UIADD3 UR8, UP0, UPT, UR52, 0x680, URZ ;  /* 0x0000068034087890 */ /* 0x000fe4000ff1e0ff */
[----:B------:R-:W-:Y:S02]  /*71e0*/  UIADD3 UR5, UPT, UPT, UR41, 0x40, URZ ;  /* 0x0000004029057890 */ /* 0x000fe4000fffe0ff */
[----:B------:R-:W-:Y:S02]  /*71f0*/  UIADD3 UR4, UPT, UPT, UR48, 0x2400, URZ ;  /* 0x0000240030047890 */ /* 0x000fe4000fffe0ff */
[----:B------:R-:W-:Y:S01]  /*7200*/  UIADD3.X UR9, UPT, UPT, URZ, UR53, URZ, UP0, !UPT ;  /* 0x00000035ff097290 */ /* 0x000fe200087fe4ff */
[----:B------:R-:W-:Y:S01]  /*7210*/  UMOV UR6, UR42 ;  /* 0x0000002a00067c82 */ /* 0x000fe20008000000 */
[----:B------:R-:W-:Y:S07]  /*7220*/  UMOV UR7, UR36 ;  /* 0x0000002400077c82 */ /* 0x000fee0008000000 */
[----:B------:R2:W-:Y:S01]  /*7230*/  UTMASTG.3D [UR4], [UR8] ;  /* 0x00000004080073b5 */ /* 0x0005e20008010000 */
[----:B------:R0:W-:Y:S01]  /*7240*/  UTMACMDFLUSH ;  /* 0x00000000000079b7 */ /* 0x0001e20000000000 */
[----:B--2---:R-:W-:Y:S04]  /*7250*/  DEPBAR.LE SB0, 0x1 ;  /* 0x000080400000791a */ /* 0x004fe80000000000 */
.L_x_108:
[----:B------:R-:W-:Y:S05]  /*7260*/  BSYNC.RECONVERGENT B0 ;  /* 0x0000000000007941 */ /* 0x000fea0003800200 */
.L_x_107:
[----:B------:R-:W-:Y:S01]  /*7270*/  BAR.SYNC.DEFER_BLOCKING 0x1, 0x80 ;  /* 0x0042000000007b1d */ /* 0x000fe20000010000 */
[----:B------:R-:W-:Y:S04]  /*7280*/  UIADD3 UR40, UPT, UPT, UR51, 0x1, URZ ;  /* 0x0000000133287890 */ /* 0x000fe8000fffe0ff */
[----:B------:R-:W-:Y:S04]  /*7290*/  UISETP.NE.AND UP0, UPT, UR40, 0x4, UPT ;  /* 0x000000042800788c */ /* 0x000fe8000bf05270 */
[----:B------:R-:W-:Y:S01]  /*72a0*/  USEL UR40, UR40, URZ, UP0 ;  /* 0x000000ff28287287 */ /* 0x000fe20008000000 */
[----:B------:R2:W-:Y:S01]  /*72b0*/  @P6 SYNCS.ARRIVE.TRANS64.RED.A1T0 RZ, [R74+URZ], RZ ;  /* 0x000000ff4aff69a7 */ /* 0x0005e200081004ff */
[----:B------:R-:W-:Y:S01]  /*72c0*/  BSSY B1, `(.L_x_109) ;  /* 0x0000018000017945 */ /* 0x000fe20003800000 */
[----:B------:R-:W3:Y:S02]  /*72d0*/  @P6 SYNCS.PHASECHK.TRANS64.TRYWAIT P0, [R0+URZ+0x40], R2 ;  /* 0x00004002000065a7 */ /* 0x000ee400080011ff */
[----:B---3--:R-:W-:Y:S01]  /*72e0*/  @P6 SEL R67, RZ, 0x1, !P0 ;  /* 0x00000001ff436807 */ /* 0x008fe20004000000 */
[----:B--2---:R-:W-:Y:S06]  /*72f0*/  @!P6 BRA `(.L_x_110) ;  /* 0x000000000050e947 */ /* 0x004fec0003800000 */
        /* <DEDUP_REMOVED lines=8> */
[----:B------:R-:W-:Y:S04]  /*7380*/  SHF.L.U32 R5, R98, 0x1f, RZ ;  /* 0x0000001f62057819 */ /* 0x000fe800000006ff */
[----:B------:R-:W2:Y:S02]  /*7390*/  SYNCS.PHASECHK.TRANS64.TRYWAIT P0, [R0+URZ+0x40], R5 ;  /* 0x00004005000075a7 */ /* 0x000ea400080011ff */
[----:B--2---:R-:W-:Y:S05]  /*73a0*/  @!P0 BRA `(.L_x_113) ;  /* 0x0000002400708947 */ /* 0x004fea0003800000 */
.L_x_112:
[----:B------:R-:W-:Y:S05]  /*73b0*/  BSYNC B0 ;  /* 0x0000000000007941 */ /* 0x000fea0003800000 */
.L_x_111:
[----:B------:R-:W-:Y:S02]  /*73c0*/  ISETP.NE.AND P0, PT, R72, RZ, PT ;  /* 0x000000ff4800720c */ /* 0x000fe40003f05270 */
[----:B------:R-:W-:Y:S11]  /*73d0*/  IADD3 R65, PT, PT, R65, 0x1, RZ ;  /* 0x0000000141417810 */ /* 0x000ff60007ffe0ff */
[----:B--2---:R-:W-:Y:S01]  /*73e0*/  @P0 IMAD.IADD R0, R99, 0x1, R2 ;  /* 0x0000000163000824 */ /* 0x004fe200078e0202 */
[----:B------:R-:W-:Y:S05]  /*73f0*/  @P0 WARPSYNC.ALL ;  /* 0x0000000000000948 */ /* 0x000fea0003800000 */
[----:B------:R2:W3:Y:S04]  /*7400*/  @P0 LDSM.16.M88.4 R56, [R4+UR48+0x400] ;  /* 0x000400300438083b */ /* 0x0004e80008000200 */
[----:B------:R2:W4:Y:S04]  /*7410*/  @P0 LDSM.16.M88.4 R60, [R3+0x400] ;  /* 0x00040000033c083b */ /* 0x0005280000000200 */
[----:B------:R2:W1:Y:S04]  /*7420*/  @P0 LDSM.16.M88.4 R68, [R2+0x400] ;  /* 0x000400000244083b */ /* 0x0004680000000200 */
[----:B------:R2:W1:Y:S02]  /*7430*/  @P0 LDSM.16.M88.4 R76, [R0+0x400] ;  /* 0x00040000004c083b */ /* 0x0004640000000200 */
.L_x_110:
[----:B------:R-:W-:Y:S05]  /*7440*/  BSYNC B1 ;  /* 0x0000000000017941 */ /* 0x000fea0003800000 */
.L_x_109:
[----:B--2---:R-:W-:Y:S05]  /*7450*/  VIADD R0, R48, 0x80 ;  /* 0x0000008030007836 */ /* 0x004fea0000000000 */
        /* <DEDUP_REMOVED lines=20> */
.L_x_114:
[----:B------:R-:W-:Y:S01]  /*75a0*/  ISETP.NE.AND P6, PT, R105, RZ, PT ;  /* 0x000000ff6900720c */ /* 0x000fe20003fc5270 */
[----:B------:R-:W-:Y:S05]  /*75b0*/  WARPSYNC.ALL ;  /* 0x0000000000007948 */ /* 0x000fea0003800000 */
[----:B------:R-:W-:Y:S01]  /*75c0*/  R2UR UR4, R48 ;  /* 0x00000000300472ca */ /* 0x000fe200000e0000 */
[----:B------:R-:W-:Y:S01]  /*75d0*/  BSSY.RECONVERGENT B0, `(.L_x_115) ;  /* 0x000008f000007945 */ /* 0x000fe20003800200 */
[----:B------:R-:W-:Y:S02]  /*75e0*/  MOV R50, UR40 ;  /* 0x0000002800327c02 */ /* 0x000fe40008000f00 */
[----:B---3--:R-:W-:Y:S02]  /*75f0*/  SHF.L.U32 R3, R56, 0x10, RZ ;  /* 0x0000001038037819 */ /* 0x008fe400000006ff */
        /* <DEDUP_REMOVED lines=33> */
[C---:B----4-:R-:W-:Y:S01]  /*7810*/  SHF.L.U32 R0, R60.reuse, 0x10, RZ ;  /* 0x000000103c007819 */ /* 0x050fe200000006ff */
        /* <DEDUP_REMOVED lines=106> */
.L_x_116:
[----:B------:R-:W-:Y:S05]  /*7ec0*/  BSYNC.RECONVERGENT B0 ;  /* 0x0000000000007941 */ /* 0x000fea0003800200 */
.L_x_115:
        /* <DEDUP_REMOVED lines=20> */
.L_x_120:
[----:B------:R-:W-:Y:S05]  /*8010*/  BSYNC B0 ;  /* 0x0000000000007941 */ /* 0x000fea0003800000 */
.L_x_119:
[----:B------:R-:W-:Y:S11]  /*8020*/  ISETP.NE.AND P0, PT, R72, RZ, PT ;  /* 0x000000ff4800720c */ /* 0x000ff60003f05270 */
[----:B------:R-:W-:Y:S02]  /*8030*/  @!UPT UIADD3 URZ, UPT, UPT, URZ, URZ, URZ ;  /* 0x000000fffffff290 */ /* 0x000fe4000fffe0ff */
[----:B--2---:R-:W-:Y:S01]  /*8040*/  @P0 IADD3 R0, PT, PT, R99, R73, RZ ;  /* 0x0000004963000210 */ /* 0x004fe20007ffe0ff */
[----:B------:R-:W-:Y:S05]  /*8050*/  @P0 WARPSYNC.ALL ;  /* 0x0000000000000948 */ /* 0x000fea0003800000 */
[----:B------:R2:W3:Y:S04]  /*8060*/  @P0 LDSM.16.M88.4 R56, [R65+UR48+0x400] ;  /* 0x000400304138083b */ /* 0x0004e80008000200 */
[----:B------:R2:W4:Y:S04]  /*8070*/  @P0 LDSM.16.M88.4 R60, [R3+0x400] ;  /* 0x00040000033c083b */ /* 0x0005280000000200 */
[----:B------:R2:W1:Y:S04]  /*8080*/  @P0 LDSM.16.M88.4 R68, [R73+0x400] ;  /* 0x000400004944083b */ /* 0x0004680000000200 */
[----:B------:R2:W1:Y:S02]  /*8090*/  @P0 LDSM.16.M88.4 R76, [R0+0x400] ;  /* 0x00040000004c083b */ /* 0x0004640000000200 */
.L_x_118:
[----:B------:R-:W-:Y:S05]  /*80a0*/  BSYNC B1 ;  /* 0x0000000000017941 */ /* 0x000fea0003800000 */
.L_x_117:
        /* <DEDUP_REMOVED lines=21> */
.L_x_122:
[----:B------:R-:W-:Y:S01]  /*8200*/  ISETP.NE.AND P0, PT, R101, RZ, PT ;  /* 0x000000ff6500720c */ /* 0x000fe20003f05270 */
[----:B------:R-:W-:Y:S05]  /*8210*/  WARPSYNC.ALL ;  /* 0x0000000000007948 */ /* 0x000fea0003800000 */
[----:B------:R-:W-:Y:S01]  /*8220*/  R2UR UR4, R48 ;  /* 0x00000000300472ca */ /* 0x000fe200000e0000 */
[----:B------:R-:W-:Y:S01]  /*8230*/  BSSY.RECONVERGENT B0, `(.L_x_123) ;  /* 0x000008c000007945 */ /* 0x000fe20003800200 */
[C---:B---3--:R-:W-:Y:S02]  /*8240*/  SHF.L.U32 R0, R56.reuse, 0x10, RZ ;  /* 0x0000001038007819 */ /* 0x048fe400000006ff */
[----:B------:R-:W-:Y:S02]  /*8250*/  LOP3.LUT R2, R56, 0xffff0000, RZ, 0xc0, !PT ;  /* 0xffff000038027812 */ /* 0x000fe400078ec0ff */
[C---:B------:R-:W-:Y:S02]  /*8260*/  SHF.L.U32 R3, R57.reuse, 0x10, RZ ;  /* 0x0000001039037819 */ /* 0x040fe400000006ff */
[----:B------:R-:W-:Y:S02]  /*8270*/  LOP3.LUT R48, R57, 0xffff0000, RZ, 0xc0, !PT ;  /* 0xffff000039307812 */ /* 0x000fe400078ec0ff */
[C---:B------:R-:W-:Y:S02]  /*8280*/  SHF.L.U32 R50, R58.reuse, 0x10, RZ ;  /* 0x000000103a327819 */ /* 0x040fe400000006ff */
[----:B------:R-:W-:Y:S01]  /*8290*/  LOP3.LUT R51, R58, 0xffff0000, RZ, 0xc0, !PT ;  /* 0xffff00003a337812 */ /* 0x000fe200078ec0ff */
[----:B-1----:R-:W1:Y:S01]  /*82a0*/  LDTM.16dp256bit.x8 R4, tmem[UR4+0xc0] ;  /* 0x0000c004000479ee */ /* 0x002e6200081a0000 */
[C---:B------:R-:W-:Y:S01]  /*82b0*/  SHF.L.U32 R52, R59.reuse, 0x10, RZ ;  /* 0x000000103b347819 */ /* 0x040fe200000006ff */
[----:B------:R-:W-:Y:S01]  /*82c0*/  NOP ;  /* 0x0000000000007918 */ /* 0x000fe20000000000 */
[----:B------:R-:W-:Y:S02]  /*82d0*/  LOP3.LUT R53, R59, 0xffff0000, RZ, 0xc0, !PT ;  /* 0xffff00003b357812 */ /* 0x000fe400078ec0ff */
[----:B------:R-:W-:Y:S02]  /*82e0*/  R2UR UR5, R64 ;  /* 0x00000000400572ca */ /* 0x000fe400000e0000 */
[C---:B----4-:R-:W-:Y:S02]  /*82f0*/  SHF.L.U32 R54, R60.reuse, 0x10, RZ ;  /* 0x000000103c367819 */ /* 0x050fe400000006ff */
[----:B------:R-:W-:Y:S02]  /*8300*/  LOP3.LUT R55, R60, 0xffff0000, RZ, 0xc0, !PT ;  /* 0xffff00003c377812 */ /* 0x000fe400078ec0ff */
[C---:B------:R-:W-:Y:S02]  /*8310*/  SHF.L.U32 R56, R61.reuse, 0x10, RZ ;  /* 0x000000103d387819 */ /* 0x040fe400000006ff */
[----:B------:R-:W-:Y:S02]  /*8320*/  LOP3.LUT R57, R61, 0xffff0000, RZ, 0xc0, !PT ;  /* 0xffff00003d397812 */ /* 0x000fe400078ec0ff */
[C---:B------:R-:W-:Y:S02]  /*8330*/  SHF.L.U32 R58, R62.reuse, 0x10, RZ ;  /* 0x000000103e3a7819 */ /* 0x040fe400000006ff */
[----:B------:R-:W-:Y:S01]  /*8340*/  LOP3.LUT R59, R62, 0xffff0000, RZ, 0xc0, !PT ;  /* 0xffff00003e3b7812 */ /* 0x000fe200078ec0ff */
[----:B------:R-:W-:Y:S01]  /*8350*/  UIADD3 UR5, UPT, UPT, UR5, 0xd0, URZ ;  /* 0x000000d005057890 */ /* 0x000fe2000fffe0ff */
[C---:B------:R-:W-:Y:S02]  /*8360*/  SHF.L.U32 R60, R63.reuse, 0x10, RZ ;  /* 0x000000103f3c7819 */ /* 0x040fe400000006ff */
[----:B------:R-:W-:Y:S01]  /*8370*/  LOP3.LUT R61, R63, 0xffff0000, RZ, 0xc0, !PT ;  /* 0xffff00003f3d7812 */ /* 0x000fe200078ec0ff */
[----:B------:R-:W-:Y:S01]  /*8380*/  UPRMT UR5, UR37, 0x654, UR5 ;  /* 0x0000065425057896 */ /* 0x000fe20008000005 */
[C---:B------:R-:W-:Y:S01]  /*8390*/  SHF.L.U32 R62, R68.reuse, 0x10, RZ ;  /* 0x00000010443e7819 */ /* 0x040fe200000006ff */
[C---:B-1----:R-:W-:Y:S01]  /*83a0*/  FMUL R4, R47.reuse, R4 ;  /* 0x000000042f047220 */ /* 0x042fe20000400000 */
[C---:B------:R-:W-:Y:S01]  /*83b0*/  FMUL R5, R47.reuse, R5 ;  /* 0x000000052f057220 */ /* 0x040fe20000400000 */
[----:B------:R-:W-:Y:S01]  /*83c0*/  FMUL R6, R47, R6 ;  /* 0x000000062f067220 */ /* 0x000fe20000400000 */
[----:B------:R-:W-:Y:S01]  /*83d0*/  LOP3.LUT R63, R68, 0xffff0000, RZ, 0xc0, !PT ;  /* 0xffff0000443f7812 */ /* 0x000fe200078ec0ff */
[C---:B------:R-:W-:Y:S01]  /*83e0*/  FFMA R4, R49.reuse, R0, R4 ;  /* 0x0000000031047223 */ /* 0x040fe20000000004 */
[----:B------:R-:W-:Y:S01]  /*83f0*/  FFMA R5, R49, R2, R5 ;  /* 0x0000000231057223 */ /* 0x000fe20000000005 */
[----:B------:R-:W-:Y:S01]  /*8400*/  SHF.L.U32 R64, R69, 0x10, RZ ;  /* 0x0000001045407819 */ /* 0x000fe200000006ff */
[----:B------:R-:W-:Y:S01]  /*8410*/  SYNCS.ARRIVE.TRANS64.RED.A1T0 RZ, [UR5], RZ ;  /* 0x000000ffffff79a7 */ /* 0x000fe20008100405 */
[----:B------:R-:W-:Y:S01]  /*8420*/  FFMA R6, R49, R3, R6 ;  /* 0x0000000331067223 */ /* 0x000fe20000000006 */
[----:B------:R-:W-:Y:S01]  /*8430*/  FMUL R7, R47, R7 ;  /* 0x000000072f077220 */ /* 0x000fe20000400000 */
[----:B------:R-:W-:Y:S01]  /*8440*/  LOP3.LUT R65, R69, 0xffff0000, RZ, 0xc0, !PT ;  /* 0xffff000045417812 */ /* 0x000fe200078ec0ff */
[----:B------:R-:W-:Y:S01]  /*8450*/  FMUL R8, R47, R8 ;  /* 0x000000082f087220 */ /* 0x000fe20000400000 */
[----:B------:R-:W-:Y:S01]  /*8460*/  F2FP.BF16.F32.PACK_AB R4, R5, R4 ;  /* 0x000000040504723e */ /* 0x000fe200000010ff */
[----:B------:R-:W-:Y:S01]  /*8470*/  FFMA R7, R49, R48, R7 ;  /* 0x0000003031077223 */ /* 0x000fe20000000007 */
[----:B------:R-:W-:Y:S01]  /*8480*/  FMUL R9, R47, R9 ;  /* 0x000000092f097220 */ /* 0x000fe20000400000 */
[----:B------:R-:W-:Y:S01]  /*8490*/  FFMA R8, R49, R50, R8 ;  /* 0x0000003231087223 */ /* 0x000fe20000000008 */
[C---:B------:R-:W-:Y:S01]  /*84a0*/  SHF.L.U32 R66, R70.reuse, 0x10, RZ ;  /* 0x0000001046427819 */ /* 0x040fe200000006ff */
[----:B------:R-:W-:Y:S01]  /*84b0*/  FMUL R0, R47, R10 ;  /* 0x0000000a2f007220 */ /* 0x000fe20000400000 */
[----:B------:R-:W-:Y:S01]  /*84c0*/  F2FP.BF16.F32.PACK_AB R5, R7, R6 ;  /* 0x000000060705723e */ /* 0x000fe200000010ff */
[----:B------:R-:W-:Y:S01]  /*84d0*/  FFMA R9, R49, R51, R9 ;  /* 0x0000003331097223 */ /* 0x000fe20000000009 */
[----:B------:R-:W-:Y:S01]  /*84e0*/  FMUL R2, R47, R11 ;  /* 0x0000000b2f027220 */ /* 0x000fe20000400000 */
[----:B------:R-:W-:Y:S01]  /*84f0*/  FFMA R0, R49, R52, R0 ;  /* 0x0000003431007223 */ /* 0x000fe20000000000 */
[----:B------:R-:W-:Y:S01]  /*8500*/  LOP3.LUT R67, R70, 0xffff0000, RZ, 0xc0, !PT ;  /* 0xffff000046437812 */ /* 0x000fe200078ec0ff */
[----:B------:R-:W-:Y:S01]  /*8510*/  FMUL R3, R47, R12 ;  /* 0x0000000c2f037220 */ /* 0x000fe20000400000 */
[----:B------:R-:W-:Y:S01]  /*8520*/  F2FP.BF16.F32.PACK_AB R6, R9, R8 ;  /* 0x000000080906723e */ /* 0x000fe200000010ff */
[----:B------:R-:W-:Y:S01]  /*8530*/  FFMA R2, R49, R53, R2 ;  /* 0x0000003531027223 */ /* 0x000fe20000000002 */
[----:B------:R-:W-:Y:S01]  /*8540*/  FMUL R10, R47, R13 ;  /* 0x0000000d2f0a7220 */ /* 0x000fe20000400000 */
[----:B------:R-:W-:Y:S01]  /*8550*/  FFMA R3, R49, R54, R3 ;  /* 0x0000003631037223 */ /* 0x000fe20000000003 */
[----:B------:R-:W-:Y:S01]  /*8560*/  SHF.L.U32 R68, R71, 0x10, RZ ;  /* 0x0000001047447819 */ /* 0x000fe200000006ff */
[----:B------:R-:W-:Y:S01]  /*8570*/  FMUL R11, R47, R14 ;  /* 0x0000000e2f0b7220 */ /* 0x000fe20000400000 */
[----:B------:R-:W-:Y:S01]  /*8580*/  F2FP.BF16.F32.PACK_AB R7, R2, R0 ;  /* 0x000000000207723e */ /* 0x000fe200000010ff */
[----:B------:R-:W-:Y:S01]  /*8590*/  FFMA R10, R49, R55, R10 ;  /* 0x00000037310a7223 */ /* 0x000fe2000000000a */
[----:B------:R-:W-:Y:S01]  /*85a0*/  FMUL R15, R47, R15 ;  /* 0x0000000f2f0f7220 */ /* 0x000fe20000400000 */
[----:B------:R-:W-:Y:S01]  /*85b0*/  FFMA R11, R49, R56, R11 ;  /* 0x00000038310b7223 */ /* 0x000fe2000000000b */
[----:B------:R-:W-:Y:S01]  /*85c0*/  LOP3.LUT R69, R71, 0xffff0000, RZ, 0xc0, !PT ;  /* 0xffff000047457812 */ /* 0x000fe200078ec0ff */
[----:B------:R1:W-:Y:S01]  /*85d0*/  STSM.16.M88.4 [R107+0x6400], R4 ;  /* 0x006400046b007844 */ /* 0x0003e20000000200 */
[----:B------:R-:W-:Y:S01]  /*85e0*/  F2FP.BF16.F32.PACK_AB R8, R10, R3 ;  /* 0x000000030a08723e */ /* 0x000fe200000010ff */
[----:B------:R-:W-:Y:S01]  /*85f0*/  FFMA R15, R49, R57, R15 ;  /* 0x00000039310f7223 */ /* 0x000fe2000000000f */
[C---:B------:R-:W-:Y:S01]  /*8600*/  FMUL R12, R47.reuse, R16 ;  /* 0x000000102f0c7220 */ /* 0x040fe20000400000 */
[C---:B------:R-:W-:Y:S01]  /*8610*/  FMUL R13, R47.reuse, R17 ;  /* 0x000000112f0d7220 */ /* 0x040fe20000400000 */
[----:B------:R-:W-:Y:S01]  /*8620*/  FMUL R14, R47, R18 ;  /* 0x000000122f0e7220 */ /* 0x000fe20000400000 */
[C---:B------:R-:W-:Y:S01]  /*8630*/  SHF.L.U32 R70, R76.reuse, 0x10, RZ ;  /* 0x000000104c467819 */ /* 0x040fe200000006ff */
[----:B------:R-:W-:Y:S01]  /*8640*/  FFMA R12, R49, R58, R12 ;  /* 0x0000003a310c7223 */ /* 0x000fe2000000000c */
[----:B------:R-:W-:Y:S01]  /*8650*/  F2FP.BF16.F32.PACK_AB R9, R15, R11 ;  /* 0x0000000b0f09723e */ /* 0x000fe200000010ff */
[C---:B------:R-:W-:Y:S01]  /*8660*/  FFMA R13, R49.reuse, R59, R13 ;  /* 0x0000003b310d7223 */ /* 0x040fe2000000000d */
[----:B------:R-:W-:Y:S01]  /*8670*/  FFMA R14, R49, R60, R14 ;  /* 0x0000003c310e7223 */ /* 0x000fe2000000000e */
[C---:B------:R-:W-:Y:S01]  /*8680*/  FMUL R19, R47.reuse, R19 ;  /* 0x000000132f137220 */ /* 0x040fe20000400000 */
        /* <DEDUP_REMOVED lines=22> */
[----:B------:R-:W-:Y:S01]  /*87f0*/  FFMA R21, R49, R67, R21 ;  /* 0x0000004331157223 */ /* 0x000fe20000000015 */
[C---:B------:R-:W-:Y:S01]  /*8800*/  FMUL R27, R47.reuse, R27 ;  /* 0x0000001b2f1b7220 */ /* 0x040fe20000400000 */
[C---:B------:R-:W-:Y:S01]  /*8810*/  FMUL R24, R47.reuse, R28 ;  /* 0x0000001c2f187220 */ /* 0x040fe20000400000 */
[----:B------:R-:W-:Y:S01]  /*8820*/  FMUL R25, R47, R29 ;  /* 0x0000001d2f197220 */ /* 0x000fe20000400000 */
[----:B------:R-:W-:Y:S01]  /*8830*/  FFMA R22, R49, R68, R22 ;  /* 0x0000004431167223 */ /* 0x000fe20000000016 */
[----:B------:R-:W-:Y:S01]  /*8840*/  FMUL R26, R47, R30 ;  /* 0x0000001e2f1a7220 */ /* 0x000fe20000400000 */
[----:B------:R-:W-:Y:S01]  /*8850*/  FFMA R27, R49, R69, R27 ;  /* 0x00000045311b7223 */ /* 0x000fe2000000001b */
[----:B------:R-:W-:Y:S01]  /*8860*/  FMUL R31, R47, R31 ;  /* 0x0000001f2f1f7220 */ /* 0x000fe20000400000 */
[----:B------:R-:W-:Y:S01]  /*8870*/  FFMA R24, R49, R70, R24 ;  /* 0x0000004631187223 */ /* 0x000fe20000000018 */
[----:B------:R-:W-:Y:S01]  /*8880*/  LOP3.LUT R75, R78, 0xffff0000, RZ, 0xc0, !PT ;  /* 0xffff00004e4b7812 */ /* 0x000fe200078ec0ff */
[----:B------:R-:W-:Y:S01]  /*8890*/  FMUL R28, R47, R32 ;  /* 0x000000202f1c7220 */ /* 0x000fe20000400000 */
[----:B------:R-:W-:Y:S01]  /*88a0*/  FFMA R25, R49, R71, R25 ;  /* 0x0000004731197223 */ /* 0x000fe20000000019 */
[----:B------:R-:W-:Y:S01]  /*88b0*/  SHF.L.U32 R76, R79, 0x10, RZ ;  /* 0x000000104f4c7819 */ /* 0x000fe200000006ff */
[----:B------:R-:W-:Y:S01]  /*88c0*/  FMUL R29, R47, R33 ;  /* 0x000000212f1d7220 */ /* 0x000fe20000400000 */
[----:B------:R-:W-:Y:S01]  /*88d0*/  FFMA R26, R49, R72, R26 ;  /* 0x00000048311a7223 */ /* 0x000fe2000000001a */
[----:B------:R-:W-:Y:S01]  /*88e0*/  LOP3.LUT R77, R79, 0xffff0000, RZ, 0xc0, !PT ;  /* 0xffff00004f4d7812 */ /* 0x000fe200078ec0ff */
        /* <DEDUP_REMOVED lines=9> */
[----:B------:R-:W-:Y:S02]  /*8980*/  F2FP.BF16.F32.PACK_AB R24, R25, R24 ;  /* 0x000000181918723e */ /* 0x000fe400000010ff */
[----:B------:R-:W-:Y:S01]  /*8990*/  F2FP.BF16.F32.PACK_AB R25, R31, R26 ;  /* 0x0000001a1f19723e */ /* 0x000fe200000010ff */
[----:B------:R1:W-:Y:S01]  /*89a0*/  STSM.16.M88.4 [R108+0x6000], R16 ;  /* 0x006000106c007844 */ /* 0x0003e20000000200 */
[----:B------:R-:W-:Y:S02]  /*89b0*/  F2FP.BF16.F32.PACK_AB R26, R29, R28 ;  /* 0x0000001c1d1a723e */ /* 0x000fe400000010ff */
[----:B------:R-:W-:Y:S05]  /*89c0*/  F2FP.BF16.F32.PACK_AB R27, R35, R30 ;  /* 0x0000001e231b723e */ /* 0x000fea00000010ff */
        /* <DEDUP_REMOVED lines=18> */
.L_x_124:
[----:B------:R-:W-:Y:S05]  /*8af0*/  BSYNC.RECONVERGENT B0 ;  /* 0x0000000000007941 */ /* 0x000fea0003800200 */
.L_x_123:
[----:B------:R-:W-:Y:S01]  /*8b00*/  BAR.SYNC.DEFER_BLOCKING 0x1, 0x80 ;  /* 0x0042000000007b1d */ /* 0x000fe20000010000 */
[----:B------:R-:W-:Y:S01]  /*8b10*/  UISETP.NE.AND UP0, UPT, UR49, -0x4, UPT ;  /* 0xfffffffc3100788c */ /* 0x000fe2000bf05270 */
[----:B------:R-:W-:Y:S08]  /*8b20*/  IADD3 R45, PT, PT, R45, 0x1, RZ ;  /* 0x000000012d2d7810 */ /* 0x000ff00007ffe0ff */
[----:B------:R-:W-:Y:S05]  /*8b30*/  BRA.U !UP0, `(.L_x_125) ;  /* 0x0000000108287547 */ /* 0x000fea000b800000 */
[----:B------:R-:W-:Y:S01]  /*8b40*/  ISETP.NE.AND P0, PT, R105, RZ, PT ;  /* 0x000000ff6900720c */ /* 0x000fe20003f05270 */
[----:B------:R-:W-:Y:S01]  /*8b50*/  IMAD.U32 R2, RZ, RZ, UR51 ;  /* 0x00000033ff027e24 */ /* 0x000fe2000f8e00ff */
[----:B------:R-:W-:Y:S01]  /*8b60*/  UIADD3 UR51, UPT, UPT, UR51, 0x1, URZ ;  /* 0x0000000133337890 */ /* 0x000fe2000fffe0ff */
[----:B------:R-:W-:Y:S03]  /*8b70*/  IMAD.U32 R0, RZ, RZ, UR37 ;  /* 0x00000025ff007e24 */ /* 0x000fe6000f8e00ff */
[----:B------:R-:W-:Y:S04]  /*8b80*/  UISETP.NE.AND UP0, UPT, UR51, 0x4, UPT ;  /* 0x000000043300788c */ /* 0x000fe8000bf05270 */
[----:B------:R-:W-:Y:S03]  /*8b90*/  USEL UR51, UR51, URZ, UP0 ;  /* 0x000000ff33337287 */ /* 0x000fe60008000000 */
[----:B------:R-:W-:Y:S05]  /*8ba0*/  @P0 LEA R2, R2, UR48, 0x3 ;  /* 0x0000003002020c11 */ /* 0x000fea000f8e18ff */
[----:B------:R-:W-:Y:S05]  /*8bb0*/  @P0 VIADD R2, R2, 0x60 ;  /* 0x0000006002020836 */ /* 0x000fea0000000000 */
[----:B------:R-:W-:Y:S04]  /*8bc0*/  @P0 PRMT R0, R0, 0x654, R2 ;  /* 0x0000065400000816 */ /* 0x000fe80000000002 */
[----:B------:R2:W-:Y:S03]  /*8bd0*/  @P0 SYNCS.ARRIVE.TRANS64.RED.A1T0 RZ, [R0+URZ], RZ ;  /* 0x000000ff00ff09a7 */ /* 0x0005e600081004ff */
.L_x_125:
[----:B------:R-:W-:Y:S01]  /*8be0*/  ISETP.NE.AND P2, PT, R102, RZ, PT ;  /* 0x000000ff6600720c */ /* 0x000fe20003f45270 */
[----:B------:R-:W-:Y:S01]  /*8bf0*/  UIADD3 UR49, UPT, UPT, UR49, 0x4, URZ ;  /* 0x0000000431317890 */ /* 0x000fe2000fffe0ff */
[----:B------:R-:W-:Y:S01]  /*8c00*/  ISETP.NE.AND P0, PT, R104, 0x2, PT ;  /* 0x000000026800780c */ /* 0x000fe20003f05270 */
[----:B------:R-:W-:Y:S01]  /*8c10*/  IMAD.IADD R14, R43, 0x1, R86 ;  /* 0x000000012b0e7824 */ /* 0x000fe200078e0256 */
[----:B------:R-:W-:Y:S01]  /*8c20*/  ISETP.NE.AND P1, PT, R45, 0x4, PT ;  /* 0x000000042d00780c */ /* 0x000fe20003f25270 */
[----:B------:R-:W-:Y:S01]  /*8c30*/  IMAD.IADD R15, R44, 0x1, R87 ;  /* 0x000000012c0f7824 */ /* 0x000fe200078e0257 */
[----:B------:R-:W-:Y:S02]  /*8c40*/  SEL R2, RZ, 0x1, P0 ;  /* 0x00000001ff027807 */ /* 0x000fe40000000000 */
[----:B--2---:R-:W-:Y:S02]  /*8c50*/  SEL R0, RZ, 0x1, P1 ;  /* 0x00000001ff007807 */ /* 0x004fe40000800000 */
[----:B------:R-:W-:Y:S02]  /*8c60*/  LOP3.LUT R96, R96, R2, RZ, 0x3c, !PT ;  /* 0x0000000260607212 */ /* 0x000fe400078e3cff */
[----:B------:R-:W-:Y:S02]  /*8c70*/  LOP3.LUT R97, R97, R0, RZ, 0x3c, !PT ;  /* 0x0000000061617212 */ /* 0x000fe400078e3cff */
[----:B------:R-:W-:Y:S02]  /*8c80*/  @P2 R2UR UR36, R95 ;  /* 0x000000005f2422ca */ /* 0x000fe400000e0000 */
[----:B------:R-:W-:Y:S02]  /*8c90*/  SEL R104, R104, RZ, P0 ;  /* 0x000000ff68687207 */ /* 0x000fe40000000000 */
[----:B------:R-:W-:Y:S01]  /*8ca0*/  SEL R45, R45, RZ, P1 ;  /* 0x000000ff2d2d7207 */ /* 0x000fe20000800000 */
[----:B------:R-:W-:Y:S10]  /*8cb0*/  @P2 BRA `(.L_x_126) ;  /* 0xffffffc000082947 */ /* 0x000ff4000383ffff */
[----:B------:R-:W-:-:S09]  /*8cc0*/  UISETP.NE.AND UP0, UPT, UR50, URZ, UPT ;  /* 0x000000ff3200728c */ /* 0x000fd2000bf05270 */
[----:B------:R-:W-:Y:S05]  /*8cd0*/  BRA.U !UP0, `(.L_x_127) ;  /* 0x0000000108487547 */ /* 0x000fea000b800000 */
[----:B------:R-:W2:Y:S02]  /*8ce0*/  LDCU.64 UR4, c[0x0][0x890] ;  /* 0x00011200ff0477ac */ /* 0x000ea40008000a00 */
[----:B--2---:R-:W-:-:S04]  /*8cf0*/  UISETP.NE.U32.AND UP0, UPT, UR4, URZ, UPT ;  /* 0x000000ff0400728c */ /* 0x004fc8000bf05070 */
[----:B------:R-:W-:-:S09]  /*8d00*/  UISETP.NE.AND.EX UP0, UPT, UR5, URZ, UPT, UP0 ;  /* 0x000000ff0500728c */ /* 0x000fd2000bf05300 */
[----:B------:R-:W-:Y:S05]  /*8d10*/  BRA.U UP0, `(.L_x_128) ;  /* 0x00000001000c7547 */ /* 0x000fea000b800000 */
[----:B------:R-:W-:-:S13]  /*8d20*/  FSETP.NEU.AND P0, PT, R49, RZ, PT ;  /* 0x000000ff3100720b */ /* 0x000fda0003f0d000 */
[----:B------:R-:W-:Y:S05]  /*8d30*/  @!P0 EXIT ;  /* 0x000000000000894d */ /* 0x000fea0003800000 */
[----:B------:R-:W-:Y:S05]  /*8d40*/  BRA `(.L_x_127) ;  /* 0x00000000002c7947 */ /* 0x000fea0003800000 */
.L_x_128:
[----:B------:R-:W-:Y:S01]  /*8d50*/  ISETP.NE.AND P0, PT, R103, RZ, PT ;  /* 0x000000ff6700720c */ /* 0x000fe20003f05270 */
[----:B------:R-:W-:-:S12]  /*8d60*/  BSSY.RECONVERGENT B0, `(.L_x_127) ;  /* 0x0000009000007945 */ /* 0x000fd80003800200 */
[----:B------:R-:W-:Y:S05]  /*8d70*/  @P0 BRA `(.L_x_129) ;  /* 0x0000000000140947 */ /* 0x000fea0003800000 */
[----:B------:R-:W2:Y:S02]  /*8d80*/  LDCU.64 UR4, c[0x0][0x888] ;  /* 0x00011100ff0477ac */ /* 0x000ea40008000a00 */
[----:B--2---:R-:W-:-:S04]  /*8d90*/  ISETP.NE.U32.AND P0, PT, RZ, UR4, PT ;  /* 0x00000004ff007c0c */ /* 0x004fc8000bf05070 */
[----:B------:R-:W-:-:S13]  /*8da0*/  ISETP.NE.AND.EX P0, PT, RZ, UR5, PT, P0 ;  /* 0x00000005ff007c0c */ /* 0x000fda000bf05300 */
[----:B------:R-:W-:Y:S05]  /*8db0*/  @!P0 EXIT ;  /* 0x000000000000894d */ /* 0x000fea0003800000 */
[----:B------:R-:W-:Y:S05]  /*8dc0*/  BRA `(.L_x_130) ;  /* 0x0000000000087947 */ /* 0x000fea0003800000 */
.L_x_129:
[----:B------:R-:W-:-:S13]  /*8dd0*/  FSETP.NEU.AND P0, PT, R49, RZ, PT ;  /* 0x000000ff3100720b */ /* 0x000fda0003f0d000 */
[----:B------:R-:W-:Y:S05]  /*8de0*/  @!P0 EXIT ;  /* 0x000000000000894d */ /* 0x000fea0003800000 */
.L_x_130:
[----:B------:R-:W-:Y:S05]  /*8df0*/  BSYNC.RECONVERGENT B0 ;  /* 0x0000000000007941 */ /* 0x000fea0003800200 */
.L_x_127:
[----:B------:R-:W-:Y:S01]  /*8e00*/  ULEA UR4, UR51, UR48, 0x3 ;  /* 0x0000003033047291 */ /* 0x000fe2000f8e18ff */
[----:B------:R-:W-:-:S04]  /*8e10*/  DEPBAR.LE SB0, 0x0 ;  /* 0x000080000000791a */ /* 0x000fc80000000000 */
[----:B------:R-:W-:-:S04]  /*8e20*/  UIADD3 UR4, UPT, UPT, UR4, 0x60, URZ ;  /* 0x0000006004047890 */ /* 0x000fc8000fffe0ff */
[----:B------:R-:W-:-:S09]  /*8e30*/  UPRMT UR4, UR37, 0x654, UR4 ;  /* 0x0000065425047896 */ /* 0x000fd20008000004 */
[----:B------:R-:W-:Y:S01]  /*8e40*/  SYNCS.ARRIVE.TRANS64.RED.A1T0 RZ, [UR4], RZ ;  /* 0x000000ffffff79a7 */ /* 0x000fe20008100404 */
[----:B------:R-:W-:Y:S05]  /*8e50*/  EXIT ;  /* 0x000000000000794d */ /* 0x000fea0003800000 */
.L_x_19:
[----:B--2---:R2:W1:Y:S02]  /*8e60*/  SYNCS.PHASECHK.TRANS64.TRYWAIT P0, [R2+URZ+0x100], R3 ;  /* 0x00010003020075a7 */ /* 0x00446400080011ff */
[----:B-1----:R-:W-:Y:S05]  /*8e70*/  @!P0 NANOSLEEP.SYNCS 0x989680 ;  /* 0x009896800000895d */ /* 0x002fea0003900000 */
[----:B------:R-:W1:Y:S02]  /*8e80*/  @!P0 SYNCS.PHASECHK.TRANS64 P0, [R2+URZ+0x100], R3 ;  /* 0x00010003020085a7 */ /* 0x000e6400080010ff */
[----:B-1----:R-:W-:Y:S05]  /*8e90*/  @!P0 BRA `(.L_x_19) ;  /* 0xfffffffc00f08947 */ /* 0x002fea000383ffff */
[----:B------:R-:W-:Y:S05]  /*8ea0*/  BRA `(.L_x_131) ;  /* 0xffffff8400cc7947 */ /* 0x000fea000383ffff */
.L_x_22:
[----:B-1----:R-:W-:-:S07]  /*8eb0*/  MOV R2, UR33 ;  /* 0x0000002100027c02 */ /* 0x002fce0008000f00 */
.L_x_132:
[----:B-1----:R1:W2:Y:S02]  /*8ec0*/  SYNCS.PHASECHK.TRANS64.TRYWAIT P0, [R2+URZ+0x20], R4 ;  /* 0x00002004020075a7 */ /* 0x0022a400080011ff */
[----:B--2---:R-:W-:Y:S05]  /*8ed0*/  @!P0 NANOSLEEP.SYNCS 0x989680 ;  /* 0x009896800000895d */ /* 0x004fea0003900000 */
[----:B------:R-:W2:Y:S02]  /*8ee0*/  @!P0 SYNCS.PHASECHK.TRANS64 P0, [R2+URZ+0x20], R4 ;  /* 0x00002004020085a7 */ /* 0x000ea400080010ff */
[----:B--2---:R-:W-:Y:S05]  /*8ef0*/  @!P0 BRA `(.L_x_132) ;  /* 0xfffffffc00f08947 */ /* 0x004fea000383ffff */
[----:B------:R-:W-:Y:S05]  /*8f00*/  BRA `(.L_x_21) ;  /* 0xffffff88001c7947 */ /* 0x000fea000383ffff */
.L_x_28:
[----:B-1----:R-:W-:-:S07]  /*8f10*/  MOV R2, UR17 ;  /* 0x0000001100027c02 */ /* 0x002fce0008000f00 */
.L_x_133:
[----:B-1----:R1:W2:Y:S02]  /*8f20*/  SYNCS.PHASECHK.TRANS64.TRYWAIT P0, [R2+URZ+0x20], R4 ;  /* 0x00002004020075a7 */ /* 0x0022a400080011ff */
[----:B--2---:R-:W-:Y:S05]  /*8f30*/  @!P0 NANOSLEEP.SYNCS 0x989680 ;  /* 0x009896800000895d */ /* 0x004fea0003900000 */
[----:B------:R-:W2:Y:S02]  /*8f40*/  @!P0 SYNCS.PHASECHK.TRANS64 P0, [R2+URZ+0x20], R4 ;  /* 0x00002004020085a7 */ /* 0x000ea400080010ff */
[----:B--2---:R-:W-:Y:S05]  /*8f50*/  @!P0 BRA `(.L_x_133) ;  /* 0xfffffffc00f08947 */ /* 0x004fea000383ffff */
[----:B------:R-:W-:Y:S05]  /*8f60*/  BRA `(.L_x_27) ;  /* 0xffffff8800c47947 */ /* 0x000fea000383ffff */
.L_x_32:
[----:B-1----:R1:W2:Y:S02]  /*8f70*/  SYNCS.PHASECHK.TRANS64.TRYWAIT P0, [R2+URZ+0x90], R3 ;  /* 0x00009003020075a7 */ /* 0x0022a400080011ff */
[----:B--2---:R-:W-:Y:S05]  /*8f80*/  @!P0 NANOSLEEP.SYNCS 0x989680 ;  /* 0x009896800000895d */ /* 0x004fea0003900000 */
[----:B------:R-:W2:Y:S02]  /*8f90*/  @!P0 SYNCS.PHASECHK.TRANS64 P0, [R2+URZ+0x90], R3 ;  /* 0x00009003020085a7 */ /* 0x000ea400080010ff */
[----:B--2---:R-:W-:Y:S05]  /*8fa0*/  @!P0 BRA `(.L_x_32) ;  /* 0xfffffffc00f08947 */ /* 0x004fea000383ffff */
[----:B------:R-:W-:Y:S05]  /*8fb0*/  BRA `(.L_x_134) ;  /* 0xffffff8c00547947 */ /* 0x000fea000383ffff */
.L_x_36:
[----:B----4-:R-:W-:-:S07]  /*8fc0*/  MOV R0, UR5 ;  /* 0x0000000500007c02 */ /* 0x010fce0008000f00 */
.L_x_135:
[----:B-1----:R1:W2:Y:S02]  /*8fd0*/  SYNCS.PHASECHK.TRANS64.TRYWAIT P0, [R0+URZ], R2 ;  /* 0x00000002000075a7 */ /* 0x0022a400080011ff */
[----:B--2---:R-:W-:Y:S05]  /*8fe0*/  @!P0 NANOSLEEP.SYNCS 0x989680 ;  /* 0x009896800000895d */ /* 0x004fea0003900000 */
[----:B------:R-:W2:Y:S02]  /*8ff0*/  @!P0 SYNCS.PHASECHK.TRANS64 P0, [R0+URZ], R2 ;  /* 0x00000002000085a7 */ /* 0x000ea400080010ff */
[----:B--2---:R-:W-:Y:S05]  /*9000*/  @!P0 BRA `(.L_x_135) ;  /* 0xfffffffc00f08947 */ /* 0x004fea000383ffff */
[----:B------:R-:W-:Y:S05]  /*9010*/  BRA `(.L_x_136) ;  /* 0xffffff9000c47947 */ /* 0x000fea000383ffff */
.L_x_37:
[----:B----4-:R-:W-:-:S07]  /*9020*/  MOV R0, UR5 ;  /* 0x0000000500007c02 */ /* 0x010fce0008000f00 */
.L_x_137:
[----:B-1----:R1:W2:Y:S02]  /*9030*/  SYNCS.PHASECHK.TRANS64.TRYWAIT P0, [R0+URZ], R3 ;  /* 0x00000003000075a7 */ /* 0x0022a400080011ff */
[----:B--2---:R-:W-:Y:S05]  /*9040*/  @!P0 NANOSLEEP.SYNCS 0x989680 ;  /* 0x009896800000895d */ /* 0x004fea0003900000 */
[----:B------:R-:W2:Y:S02]  /*9050*/  @!P0 SYNCS.PHASECHK.TRANS64 P0, [R0+URZ], R3 ;  /* 0x00000003000085a7 */ /* 0x000ea400080010ff */
[----:B--2---:R-:W-:Y:S05]  /*9060*/  @!P0 BRA `(.L_x_137) ;  /* 0xfffffffc00f08947 */ /* 0x004fea000383ffff */
[----:B------:R-:W-:Y:S05]  /*9070*/  BRA `(.L_x_138) ;  /* 0xffffff9000d07947 */ /* 0x000fea000383ffff */
.L_x_38:
[----:B----4-:R-:W-:-:S07]  /*9080*/  MOV R0, UR5 ;  /* 0x0000000500007c02 */ /* 0x010fce0008000f00 */
.L_x_139:
[----:B-1----:R1:W2:Y:S02]  /*9090*/  SYNCS.PHASECHK.TRANS64.TRYWAIT P0, [R0+URZ], R3 ;  /* 0x00000003000075a7 */ /* 0x0022a400080011ff */
[----:B--2---:R-:W-:Y:S05]  /*90a0*/  @!P0 NANOSLEEP.SYNCS 0x989680 ;  /* 0x009896800000895d */ /* 0x004fea0003900000 */
[----:B------:R-:W2:Y:S02]  /*90b0*/  @!P0 SYNCS.PHASECHK.TRANS64 P0, [R0+URZ], R3 ;  /* 0x00000003000085a7 */ /* 0x000ea400080010ff */
[----:B--2---:R-:W-:Y:S05]  /*90c0*/  @!P0 BRA `(.L_x_139) ;  /* 0xfffffffc00f08947 */ /* 0x004fea000383ffff */
[----:B------:R-:W-:Y:S05]  /*90d0*/  BRA `(.L_x_140) ;  /* 0xffffff9000dc7947 */ /* 0x000fea000383ffff */
.L_x_41:
[----:B-1----:R1:W2:Y:S02]  /*90e0*/  SYNCS.PHASECHK.TRANS64.TRYWAIT P0, [R0+URZ+0xf0], R4 ;  /* 0x0000f004000075a7 */ /* 0x0022a400080011ff */
[----:B--2---:R-:W-:Y:S05]  /*90f0*/  @!P0 NANOSLEEP.SYNCS 0x989680 ;  /* 0x009896800000895d */ /* 0x004fea0003900000 */
[----:B------:R-:W2:Y:S02]  /*9100*/  @!P0 SYNCS.PHASECHK.TRANS64 P0, [R0+URZ+0xf0], R4 ;  /* 0x0000f004000085a7 */ /* 0x000ea400080010ff */
[----:B--2---:R-:W-:Y:S05]  /*9110*/  @!P0 BRA `(.L_x_41) ;  /* 0xfffffffc00f08947 */ /* 0x004fea000383ffff */
[----:B------:R-:W-:Y:S05]  /*9120*/  BRA `(.L_x_141) ;  /* 0xffffff9400387947 */ /* 0x000fea000383ffff */
.L_x_42:
[----:B------:R-:W-:-:S07]  /*9130*/  MOV R0, UR5 ;  /* 0x0000000500007c02 */ /* 0x000fce0008000f00 */
.L_x_142:
[----:B-1----:R1:W2:Y:S02]  /*9140*/  SYNCS.PHASECHK.TRANS64.TRYWAIT P0, [R0+URZ+0xa0], R5 ;  /* 0x0000a005000075a7 */ /* 0x0022a400080011ff */
[----:B--2---:R-:W-:Y:S05]  /*9150*/  @!P0 NANOSLEEP.SYNCS 0x989680 ;  /* 0x009896800000895d */ /* 0x004fea0003900000 */
[----:B------:R-:W2:Y:S02]  /*9160*/  @!P0 SYNCS.PHASECHK.TRANS64 P0, [R0+URZ+0xa0], R5 ;  /* 0x0000a005000085a7 */ /* 0x000ea400080010ff */
[----:B--2---:R-:W-:Y:S05]  /*9170*/  @!P0 BRA `(.L_x_142) ;  /* 0xfffffffc00f08947 */ /* 0x004fea000383ffff */
[----:B------:R-:W-:Y:S05]  /*9180*/  BRA `(.L_x_143) ;  /* 0xffffff9400487947 */ /* 0x000fea000383ffff */
.L_x_43:
[----:B-1----:R1:W2:Y:S02]  /*9190*/  SYNCS.PHASECHK.TRANS64.TRYWAIT P1, [R0+URZ+0x90], R4 ;  /* 0x00009004000075a7 */ /* 0x0022a400080211ff */
[----:B--2---:R-:W-:Y:S05]  /*91a0*/  @!P1 NANOSLEEP.SYNCS 0x989680 ;  /* 0x009896800000995d */ /* 0x004fea0003900000 */
[----:B------:R-:W2:Y:S02]  /*91b0*/  @!P1 SYNCS.PHASECHK.TRANS64 P1, [R0+URZ+0x90], R4 ;  /* 0x00009004000095a7 */ /* 0x000ea400080210ff */
[----:B--2---:R-:W-:Y:S05]  /*91c0*/  @!P1 BRA `(.L_x_43) ;  /* 0xfffffffc00f09947 */ /* 0x004fea000383ffff */
[----:B------:R-:W-:Y:S05]  /*91d0*/  BRA `(.L_x_144) ;  /* 0xffffff9400787947 */ /* 0x000fea000383ffff */
.L_x_46:
[----:B------:R-:W-:-:S07]  /*91e0*/  MOV R0, UR5 ;  /* 0x0000000500007c02 */ /* 0x000fce0008000f00 */
.L_x_145:
[----:B-1----:R1:W2:Y:S02]  /*91f0*/  SYNCS.PHASECHK.TRANS64.TRYWAIT P0, [R0+URZ+0xa0], R2 ;  /* 0x0000a002000075a7 */ /* 0x0022a400080011ff */
[----:B--2---:R-:W-:Y:S05]  /*9200*/  @!P0 NANOSLEEP.SYNCS 0x989680 ;  /* 0x009896800000895d */ /* 0x004fea0003900000 */
[----:B------:R-:W2:Y:S02]  /*9210*/  @!P0 SYNCS.PHASECHK.TRANS64 P0, [R0+URZ+0xa0], R2 ;  /* 0x0000a002000085a7 */ /* 0x000ea400080010ff */
[----:B--2---:R-:W-:Y:S05]  /*9220*/  @!P0 BRA `(.L_x_145) ;  /* 0xfffffffc00f08947 */ /* 0x004fea000383ffff */
[----:B------:R-:W-:Y:S05]  /*9230*/  BRA `(.L_x_45) ;  /* 0xffffff9400cc7947 */ /* 0x000fea000383ffff */
.L_x_53:
[----:B-1----:R1:W2:Y:S02]  /*9240*/  SYNCS.PHASECHK.TRANS64.TRYWAIT P1, [R0+URZ+0x90], R2 ;  /* 0x00009002000075a7 */ /* 0x0022a400080211ff */
[----:B--2---:R-:W-:Y:S05]  /*9250*/  @!P1 NANOSLEEP.SYNCS 0x989680 ;  /* 0x009896800000995d */ /* 0x004fea0003900000 */
[----:B------:R-:W2:Y:S02]  /*9260*/  @!P1 SYNCS.PHASECHK.TRANS64 P1, [R0+URZ+0x90], R2 ;  /* 0x00009002000095a7 */ /* 0x000ea400080210ff */
[----:B--2---:R-:W-:Y:S05]  /*9270*/  @!P1 BRA `(.L_x_53) ;  /* 0xfffffffc00f09947 */ /* 0x004fea000383ffff */
[----:B------:R-:W-:Y:S05]  /*9280*/  BRA `(.L_x_146) ;  /* 0xffffff9c003c7947 */ /* 0x000fea000383ffff */
.L_x_54:
[----:B------:R-:W-:-:S07]  /*9290*/  MOV R2, UR7 ;  /* 0x0000000700027c02 */ /* 0x000fce0008000f00 */
.L_x_147:
[----:B-1----:R1:W2:Y:S02]  /*92a0*/  SYNCS.PHASECHK.TRANS64.TRYWAIT P0, [R2+URZ+0xd0], R0 ;  /* 0x0000d000020075a7 */ /* 0x0022a400080011ff */
[----:B--2---:R-:W-:Y:S05]  /*92b0*/  @!P0 NANOSLEEP.SYNCS 0x989680 ;  /* 0x009896800000895d */ /* 0x004fea0003900000 */
[----:B------:R-:W2:Y:S02]  /*92c0*/  @!P0 SYNCS.PHASECHK.TRANS64 P0, [R2+URZ+0xd0], R0 ;  /* 0x0000d000020085a7 */ /* 0x000ea400080010ff */
[----:B--2---:R-:W-:Y:S05]  /*92d0*/  @!P0 BRA `(.L_x_147) ;  /* 0xfffffffc00f08947 */ /* 0x004fea000383ffff */
[----:B------:R-:W-:Y:S05]  /*92e0*/  BRA `(.L_x_148) ;  /* 0xffffff9c008c7947 */ /* 0x000fea000383ffff */
.L_x_57:
[----:B------:R-:W-:Y:S07]  /*92f0*/  MOV R0, UR6 ;  /* 0x0000000600007c02 */ /* 0x000fee0008000f00 */
.L_x_149:
[----:B-1----:R1:W2:Y:S02]  /*9300*/  SYNCS.PHASECHK.TRANS64.TRYWAIT P0, [R0+URZ], R2 ;  /* 0x00000002000075a7 */ /* 0x0022a400080011ff */
[----:B--2---:R-:W-:Y:S05]  /*9310*/  @!P0 NANOSLEEP.SYNCS 0x989680 ;  /* 0x009896800000895d */ /* 0x004fea0003900000 */
[----:B------:R-:W2:Y:S02]  /*9320*/  @!P0 SYNCS.PHASECHK.TRANS64 P0, [R0+URZ], R2 ;  /* 0x00000002000085a7 */ /* 0x000ea400080010ff */
[----:B--2---:R-:W-:Y:S05]  /*9330*/  @!P0 BRA `(.L_x_149) ;  /* 0xfffffffc00f08947 */ /* 0x004fea000383ffff */
[----:B------:R-:W-:Y:S05]  /*9340*/  BRA `(.L_x_56) ;  /* 0xffffff9c00a87947 */ /* 0x000fea000383ffff */
.L_x_60:
[----:B------:R-:W-:-:S07]  /*9350*/  MOV R0, UR6 ;  /* 0x0000000600007c02 */ /* 0x000fce0008000f00 */
.L_x_150:
[----:B--2---:R2:W4:Y:S02]  /*9360*/  SYNCS.PHASECHK.TRANS64.TRYWAIT P0, [R0+URZ], R2 ;  /* 0x00000002000075a7 */ /* 0x00452400080011ff */
[----:B----4-:R-:W-:Y:S05]  /*9370*/  @!P0 NANOSLEEP.SYNCS 0x989680 ;  /* 0x009896800000895d */ /* 0x010fea0003900000 */
[----:B------:R-:W4:Y:S02]  /*9380*/  @!P0 SYNCS.PHASECHK.TRANS64 P0, [R0+URZ], R2 ;  /* 0x00000002000085a7 */ /* 0x000f2400080010ff */
[----:B----4-:R-:W-:Y:S05]  /*9390*/  @!P0 BRA `(.L_x_150) ;  /* 0xfffffffc00f08947 */ /* 0x010fea000383ffff */
[----:B------:R-:W-:Y:S05]  /*93a0*/  BRA `(.L_x_151) ;  /* 0xffffffa000847947 */ /* 0x000fea000383ffff */
.L_x_61:
[----:B------:R-:W-:-:S07]  /*93b0*/  MOV R0, UR6 ;  /* 0x0000000600007c02 */ /* 0x000fce0008000f00 */
.L_x_152:
[----:B-1----:R1:W2:Y:S02]  /*93c0*/  SYNCS.PHASECHK.TRANS64.TRYWAIT P0, [R0+URZ], R3 ;  /* 0x00000003000075a7 */ /* 0x0022a400080011ff */
[----:B--2---:R-:W-:Y:S05]  /*93d0*/  @!P0 NANOSLEEP.SYNCS 0x989680 ;  /* 0x009896800000895d */ /* 0x004fea0003900000 */
[----:B------:R-:W2:Y:S02]  /*93e0*/  @!P0 SYNCS.PHASECHK.TRANS64 P0, [R0+URZ], R3 ;  /* 0x00000003000085a7 */ /* 0x000ea400080010ff */
[----:B--2---:R-:W-:Y:S05]  /*93f0*/  @!P0 BRA `(.L_x_152) ;  /* 0xfffffffc00f08947 */ /* 0x004fea000383ffff */
[----:B------:R-:W-:Y:S05]  /*9400*/  BRA `(.L_x_153) ;  /* 0xffffffa000907947 */ /* 0x000fea000383ffff */
.L_x_62:
[----:B------:R-:W-:-:S07]  /*9410*/  MOV R0, UR6 ;  /* 0x0000000600007c02 */ /* 0x000fce0008000f00 */
.L_x_154:
[----:B-1----:R1:W2:Y:S02]  /*9420*/  SYNCS.PHASECHK.TRANS64.TRYWAIT P0, [R0+URZ], R3 ;  /* 0x00000003000075a7 */ /* 0x0022a400080011ff */
[----:B--2---:R-:W-:Y:S05]  /*9430*/  @!P0 NANOSLEEP.SYNCS 0x989680 ;  /* 0x009896800000895d */ /* 0x004fea0003900000 */
[----:B------:R-:W2:Y:S02]  /*9440*/  @!P0 SYNCS.PHASECHK.TRANS64 P0, [R0+URZ], R3 ;  /* 0x00000003000085a7 */ /* 0x000ea400080010ff */
[----:B--2---:R-:W-:Y:S05]  /*9450*/  @!P0 BRA `(.L_x_154) ;  /* 0xfffffffc00f08947 */ /* 0x004fea000383ffff */
[----:B------:R-:W-:Y:S05]  /*9460*/  BRA `(.L_x_155) ;  /* 0xffffffa0009c7947 */ /* 0x000fea000383ffff */
.L_x_63:
[----:B-1----:R-:W-:-:S07]  /*9470*/  MOV R0, UR7 ;  /* 0x0000000700007c02 */ /* 0x002fce0008000f00 */
.L_x_156:
[----:B-1----:R1:W2:Y:S02]  /*9480*/  SYNCS.PHASECHK.TRANS64.TRYWAIT P0, [R0+URZ], R2 ;  /* 0x00000002000075a7 */ /* 0x0022a400080011ff */
[----:B--2---:R-:W-:Y:S05]  /*9490*/  @!P0 NANOSLEEP.SYNCS 0x989680 ;  /* 0x009896800000895d */ /* 0x004fea0003900000 */
[----:B------:R-:W2:Y:S02]  /*94a0*/  @!P0 SYNCS.PHASECHK.TRANS64 P0, [R0+URZ], R2 ;  /* 0x00000002000085a7 */ /* 0x000ea400080010ff */
[----:B--2---:R-:W-:Y:S05]  /*94b0*/  @!P0 BRA `(.L_x_156) ;  /* 0xfffffffc00f08947 */ /* 0x004fea000383ffff */
[----:B------:R-:W-:Y:S05]  /*94c0*/  BRA `(.L_x_157) ;  /* 0xffffffa000a87947 */ /* 0x000fea000383ffff */
.L_x_68:
[----:B--2---:R2:W3:Y:S02]  /*94d0*/  SYNCS.PHASECHK.TRANS64.TRYWAIT P0, [R0+URZ+0x90], R2 ;  /* 0x00009002000075a7 */ /* 0x0044e400080011ff */
[----:B---3--:R-:W-:Y:S05]  /*94e0*/  @!P0 NANOSLEEP.SYNCS 0x989680 ;  /* 0x009896800000895d */ /* 0x008fea0003900000 */
[----:B------:R-:W3:Y:S02]  /*94f0*/  @!P0 SYNCS.PHASECHK.TRANS64 P0, [R0+URZ+0x90], R2 ;  /* 0x00009002000085a7 */ /* 0x000ee400080010ff */
[----:B---3--:R-:W-:Y:S05]  /*9500*/  @!P0 BRA `(.L_x_68) ;  /* 0xfffffffc00f08947 */ /* 0x008fea000383ffff */
[----:B------:R-:W-:Y:S05]  /*9510*/  BRA `(.L_x_158) ;  /* 0xffffffa400b47947 */ /* 0x000fea000383ffff */
.L_x_71:
[----:B------:R-:W-:Y:S07]  /*9520*/  MOV R0, UR7 ;  /* 0x0000000700007c02 */ /* 0x000fee0008000f00 */
.L_x_159:
[----:B--2---:R2:W3:Y:S02]  /*9530*/  SYNCS.PHASECHK.TRANS64.TRYWAIT P0, [R0+URZ+0x88], R2 ;  /* 0x00008802000075a7 */ /* 0x0044e400080011ff */
[----:B---3--:R-:W-:Y:S05]  /*9540*/  @!P0 NANOSLEEP.SYNCS 0x989680 ;  /* 0x009896800000895d */ /* 0x008fea0003900000 */
[----:B------:R-:W3:Y:S02]  /*9550*/  @!P0 SYNCS.PHASECHK.TRANS64 P0, [R0+URZ+0x88], R2 ;  /* 0x00008802000085a7 */ /* 0x000ee400080010ff */
[----:B---3--:R-:W-:Y:S05]  /*9560*/  @!P0 BRA `(.L_x_159) ;  /* 0xfffffffc00f08947 */ /* 0x008fea000383ffff */
[----:B------:R-:W-:Y:S05]  /*9570*/  BRA `(.L_x_70) ;  /* 0xffffffa800947947 */ /* 0x000fea000383ffff */
.L_x_74:
[----:B------:R-:W-:Y:S07]  /*9580*/  MOV R0, UR7 ;  /* 0x0000000700007c02 */ /* 0x000fee0008000f00 */
.L_x_160:
[----:B-1----:R1:W2:Y:S02]  /*9590*/  SYNCS.PHASECHK.TRANS64.TRYWAIT P0, [R0+URZ+0x60], R14 ;  /* 0x0000600e000075a7 */ /* 0x0022a400080011ff */
[----:B--2---:R-:W-:Y:S05]  /*95a0*/  @!P0 NANOSLEEP.SYNCS 0x989680 ;  /* 0x009896800000895d */ /* 0x004fea0003900000 */
[----:B------:R-:W2:Y:S02]  /*95b0*/  @!P0 SYNCS.PHASECHK.TRANS64 P0, [R0+URZ+0x60], R14 ;  /* 0x0000600e000085a7 */ /* 0x000ea400080010ff */
[----:B--2---:R-:W-:Y:S05]  /*95c0*/  @!P0 BRA `(.L_x_160) ;  /* 0xfffffffc00f08947 */ /* 0x004fea000383ffff */
[----:B------:R-:W-:Y:S05]  /*95d0*/  BRA `(.L_x_161) ;  /* 0xffffffac000c7947 */ /* 0x000fea000383ffff */
.L_x_75:
[----:B------:R-:W-:Y:S07]  /*95e0*/  MOV R0, UR7 ;  /* 0x0000000700007c02 */ /* 0x000fee0008000f00 */
.L_x_162:
[----:B-1----:R1:W2:Y:S02]  /*95f0*/  SYNCS.PHASECHK.TRANS64.TRYWAIT P0, [R0+URZ+0x68], R14 ;  /* 0x0000680e000075a7 */ /* 0x0022a400080011ff */
[----:B--2---:R-:W-:Y:S05]  /*9600*/  @!P0 NANOSLEEP.SYNCS 0x989680 ;  /* 0x009896800000895d */ /* 0x004fea0003900000 */
[----:B------:R-:W2:Y:S02]  /*9610*/  @!P0 SYNCS.PHASECHK.TRANS64 P0, [R0+URZ+0x68], R14 ;  /* 0x0000680e000085a7 */ /* 0x000ea400080010ff */
[----:B--2---:R-:W-:Y:S05]  /*9620*/  @!P0 BRA `(.L_x_162) ;  /* 0xfffffffc00f08947 */ /* 0x004fea000383ffff */
[----:B------:R-:W-:Y:S05]  /*9630*/  BRA `(.L_x_163) ;  /* 0xffffffac00447947 */ /* 0x000fea000383ffff */
.L_x_76:
[----:B------:R-:W-:Y:S07]  /*9640*/  MOV R0, UR7 ;  /* 0x0000000700007c02 */ /* 0x000fee0008000f00 */
.L_x_164:
[----:B-1----:R1:W2:Y:S02]  /*9650*/  SYNCS.PHASECHK.TRANS64.TRYWAIT P0, [R0+URZ+0x70], R14 ;  /* 0x0000700e000075a7 */ /* 0x0022a400080011ff */
[----:B--2---:R-:W-:Y:S05]  /*9660*/  @!P0 NANOSLEEP.SYNCS 0x989680 ;  /* 0x009896800000895d */ /* 0x004fea0003900000 */
[----:B------:R-:W2:Y:S02]  /*9670*/  @!P0 SYNCS.PHASECHK.TRANS64 P0, [R0+URZ+0x70], R14 ;  /* 0x0000700e000085a7 */ /* 0x000ea400080010ff */
[----:B--2---:R-:W-:Y:S05]  /*9680*/  @!P0 BRA `(.L_x_164) ;  /* 0xfffffffc00f08947 */ /* 0x004fea000383ffff */
[----:B------:R-:W-:Y:S05]  /*9690*/  BRA `(.L_x_165) ;  /* 0xffffffac00887947 */ /* 0x000fea000383ffff */
.L_x_77:
[----:B------:R-:W-:Y:S07]  /*96a0*/  MOV R0, UR7 ;  /* 0x0000000700007c02 */ /* 0x000fee0008000f00 */
.L_x_166:
[----:B-1----:R1:W2:Y:S02]  /*96b0*/  SYNCS.PHASECHK.TRANS64.TRYWAIT P0, [R0+URZ+0x78], R14 ;  /* 0x0000780e000075a7 */ /* 0x0022a400080011ff */
[----:B--2---:R-:W-:Y:S05]  /*96c0*/  @!P0 NANOSLEEP.SYNCS 0x989680 ;  /* 0x009896800000895d */ /* 0x004fea0003900000 */
[----:B------:R-:W2:Y:S02]  /*96d0*/  @!P0 SYNCS.PHASECHK.TRANS64 P0, [R0+URZ+0x78], R14 ;  /* 0x0000780e000085a7 */ /* 0x000ea400080010ff */
[----:B--2---:R-:W-:Y:S05]  /*96e0*/  @!P0 BRA `(.L_x_166) ;  /* 0xfffffffc00f08947 */ /* 0x004fea000383ffff */
[----:B------:R-:W-:Y:S05]  /*96f0*/  BRA `(.L_x_167) ;  /* 0xffffffb0000c7947 */ /* 0x000fea000383ffff */
.L_x_79:
[----:B------:R-:W-:-:S07]  /*9700*/  MOV R0, UR7 ;  /* 0x0000000700007c02 */ /* 0x000fce0008000f00 */
.L_x_168:
[----:B-1----:R1:W3:Y:S02]  /*9710*/  SYNCS.PHASECHK.TRANS64.TRYWAIT P0, [R0+URZ+0x60], R2 ;  /* 0x00006002000075a7 */ /* 0x0022e400080011ff */
[----:B---3--:R-:W-:Y:S05]  /*9720*/  @!P0 NANOSLEEP.SYNCS 0x989680 ;  /* 0x009896800000895d */ /* 0x008fea0003900000 */
[----:B------:R-:W3:Y:S02]  /*9730*/  @!P0 SYNCS.PHASECHK.TRANS64 P0, [R0+URZ+0x60], R2 ;  /* 0x00006002000085a7 */ /* 0x000ee400080010ff */
[----:B---3--:R-:W-:Y:S05]  /*9740*/  @!P0 BRA `(.L_x_168) ;  /* 0xfffffffc00f08947 */ /* 0x008fea000383ffff */
[----:B------:R-:W-:Y:S05]  /*9750*/  BRA `(.L_x_169) ;  /* 0xffffffb0007c7947 */ /* 0x000fea000383ffff */
.L_x_80:
[----:B-1----:R-:W-:-:S07]  /*9760*/  MOV R0, UR7 ;  /* 0x0000000700007c02 */ /* 0x002fce0008000f00 */
.L_x_170:
[----:B-1----:R1:W3:Y:S02]  /*9770*/  SYNCS.PHASECHK.TRANS64.TRYWAIT P0, [R0+URZ+0x68], R2 ;  /* 0x00006802000075a7 */ /* 0x0022e400080011ff */
[----:B---3--:R-:W-:Y:S05]  /*9780*/  @!P0 NANOSLEEP.SYNCS 0x989680 ;  /* 0x009896800000895d */ /* 0x008fea0003900000 */
[----:B------:R-:W3:Y:S02]  /*9790*/  @!P0 SYNCS.PHASECHK.TRANS64 P0, [R0+URZ+0x68], R2 ;  /* 0x00006802000085a7 */ /* 0x000ee400080010ff */
[----:B---3--:R-:W-:Y:S05]  /*97a0*/  @!P0 BRA `(.L_x_170) ;  /* 0xfffffffc00f08947 */ /* 0x008fea000383ffff */
[----:B------:R-:W-:Y:S05]  /*97b0*/  BRA `(.L_x_171) ;  /* 0xffffffb0006c7947 */ /* 0x000fea000383ffff */
.L_x_81:
[----:B-1----:R-:W-:-:S07]  /*97c0*/  MOV R0, UR7 ;  /* 0x0000000700007c02 */ /* 0x002fce0008000f00 */
.L_x_172:
[----:B-1----:R1:W3:Y:S02]  /*97d0*/  SYNCS.PHASECHK.TRANS64.TRYWAIT P0, [R0+URZ+0x70], R2 ;  /* 0x00007002000075a7 */ /* 0x0022e400080011ff */
[----:B---3--:R-:W-:Y:S05]  /*97e0*/  @!P0 NANOSLEEP.SYNCS 0x989680 ;  /* 0x009896800000895d */ /* 0x008fea0003900000 */
[----:B------:R-:W3:Y:S02]  /*97f0*/  @!P0 SYNCS.PHASECHK.TRANS64 P0, [R0+URZ+0x70], R2 ;  /* 0x00007002000085a7 */ /* 0x000ee400080010ff */
[----:B---3--:R-:W-:Y:S05]  /*9800*/  @!P0 BRA `(.L_x_172) ;  /* 0xfffffffc00f08947 */ /* 0x008fea000383ffff */
[----:B------:R-:W-:Y:S05]  /*9810*/  BRA `(.L_x_173) ;  /* 0xffffffb0005c7947 */ /* 0x000fea000383ffff */
.L_x_83:
[----:B--2---:R2:W4:Y:S02]  /*9820*/  SYNCS.PHASECHK.TRANS64.TRYWAIT P0, [R0+URZ+0x90], R2 ;  /* 0x00009002000075a7 */ /* 0x00452400080011ff */
[----:B----4-:R-:W-:Y:S05]  /*9830*/  @!P0 NANOSLEEP.SYNCS 0x989680 ;  /* 0x009896800000895d */ /* 0x010fea0003900000 */
[----:B------:R-:W4:Y:S02]  /*9840*/  @!P0 SYNCS.PHASECHK.TRANS64 P0, [R0+URZ+0x90], R2 ;  /* 0x00009002000085a7 */ /* 0x000f2400080010ff */
[----:B----4-:R-:W-:Y:S05]  /*9850*/  @!P0 BRA `(.L_x_83) ;  /* 0xfffffffc00f08947 */ /* 0x010fea000383ffff */
[----:B------:R-:W-:Y:S05]  /*9860*/  BRA `(.L_x_174) ;  /* 0xffffffb400307947 */ /* 0x000fea000383ffff */
.L_x_94:
[----:B-1----:R-:W-:Y:S04]  /*9870*/  MOV R0, UR48 ;  /* 0x0000003000007c02 */ /* 0x002fe80008000f00 */
[----:B------:R1:W3:Y:S03]  /*9880*/  SYNCS.PHASECHK.TRANS64.TRYWAIT P1, [R0+URZ+0x40], R3 ;  /* 0x00004003000075a7 */ /* 0x0002e600080211ff */
[----:B---3--:R-:W-:Y:S05]  /*9890*/  @!P1 NANOSLEEP.SYNCS 0x989680 ;  /* 0x009896800000995d */ /* 0x008fea0003900000 */
[----:B------:R-:W3:Y:S02]  /*98a0*/  @!P1 SYNCS.PHASECHK.TRANS64 P1, [R0+URZ+0x40], R3 ;  /* 0x00004003000095a7 */ /* 0x000ee400080210ff */
[----:B---3--:R-:W-:Y:S05]  /*98b0*/  @!P1 BRA `(.L_x_94) ;  /* 0xfffffffc00ec9947 */ /* 0x008fea000383ffff */
[----:B------:R-:W-:Y:S05]  /*98c0*/  BRA `(.L_x_93) ;  /* 0xffffffc000687947 */ /* 0x000fea000383ffff */
.L_x_96:
[----:B-1----:R1:W2:Y:S02]  /*98d0*/  SYNCS.PHASECHK.TRANS64.TRYWAIT P0, [R64+URZ+0xb0], R2 ;  /* 0x0000b002400075a7 */ /* 0x0022a400080011ff */
[----:B--2---:R-:W-:Y:S05]  /*98e0*/  @!P0 NANOSLEEP.SYNCS 0x989680 ;  /* 0x009896800000895d */ /* 0x004fea0003900000 */
[----:B------:R-:W2:Y:S02]  /*98f0*/  @!P0 SYNCS.PHASECHK.TRANS64 P0, [R64+URZ+0xb0], R2 ;  /* 0x0000b002400085a7 */ /* 0x000ea400080010ff */
[----:B--2---:R-:W-:Y:S05]  /*9900*/  @!P0 BRA `(.L_x_96) ;  /* 0xfffffffc00f08947 */ /* 0x004fea000383ffff */
[----:B------:R-:W-:Y:S05]  /*9910*/  BRA `(.L_x_95) ;  /* 0xffffffc000947947 */ /* 0x000fea000383ffff */
.L_x_105:
[----:B--2---:R2:W3:Y:S02]  /*9920*/  SYNCS.PHASECHK.TRANS64.TRYWAIT P0, [R2+URZ+0x40], R0 ;  /* 0x00004000020075a7 */ /* 0x0044e400080011ff */
[----:B---3--:R-:W-:Y:S05]  /*9930*/  @!P0 NANOSLEEP.SYNCS 0x989680 ;  /* 0x009896800000895d */ /* 0x008fea0003900000 */
[----:B------:R-:W3:Y:S02]  /*9940*/  @!P0 SYNCS.PHASECHK.TRANS64 P0, [R2+URZ+0x40], R0 ;  /* 0x00004000020085a7 */ /* 0x000ee400080010ff */
[----:B---3--:R-:W-:Y:S05]  /*9950*/  @!P0 BRA `(.L_x_105) ;  /* 0xfffffffc00f08947 */ /* 0x008fea000383ffff */
[----:B------:R-:W-:Y:S05]  /*9960*/  BRA `(.L_x_104) ;  /* 0xffffffcc00787947 */ /* 0x000fea000383ffff */
.L_x_113:
[----:B--2---:R2:W3:Y:S02]  /*9970*/  SYNCS.PHASECHK.TRANS64.TRYWAIT P0, [R0+URZ+0x40], R5 ;  /* 0x00004005000075a7 */ /* 0x0044e400080011ff */
[----:B---3--:R-:W-:Y:S05]  /*9980*/  @!P0 NANOSLEEP.SYNCS 0x989680 ;  /* 0x009896800000895d */ /* 0x008fea0003900000 */
[----:B------:R-:W3:Y:S02]  /*9990*/  @!P0 SYNCS.PHASECHK.TRANS64 P0, [R0+URZ+0x40], R5 ;  /* 0x00004005000085a7 */ /* 0x000ee400080010ff */
[----:B---3--:R-:W-:Y:S05]  /*99a0*/  @!P0 BRA `(.L_x_113) ;  /* 0xfffffffc00f08947 */ /* 0x008fea000383ffff */
[----:B------:R-:W-:Y:S05]  /*99b0*/  BRA `(.L_x_112) ;  /* 0xffffffd8007c7947 */ /* 0x000fea000383ffff */
.L_x_121:
[----:B--2---:R2:W3:Y:S02]  /*99c0*/  SYNCS.PHASECHK.TRANS64.TRYWAIT P0, [R2+URZ+0x40], R0 ;  /* 0x00004000020075a7 */ /* 0x0044e400080011ff */
[----:B---3--:R-:W-:Y:S05]  /*99d0*/  @!P0 NANOSLEEP.SYNCS 0x989680 ;  /* 0x009896800000895d */ /* 0x008fea0003900000 */
[----:B------:R-:W3:Y:S02]  /*99e0*/  @!P0 SYNCS.PHASECHK.TRANS64 P0, [R2+URZ+0x40], R0 ;  /* 0x00004000020085a7 */ /* 0x000ee400080010ff */
[----:B---3--:R-:W-:Y:S05]  /*99f0*/  @!P0 BRA `(.L_x_121) ;  /* 0xfffffffc00f08947 */ /* 0x008fea000383ffff */
[----:B------:R-:W-:Y:S05]  /*9a00*/  BRA `(.L_x_120) ;  /* 0xffffffe400807947 */ /* 0x000fea000383ffff */
        .weak           $__internal_0_$__cuda_sm10x_tcgen05_guardrail_trap_col_being_dealloced_not_returned_by_alloc
        .type           $__internal_0_$__cuda_sm10x_tcgen05_guardrail_trap_col_being_dealloced_not_returned_by_alloc,@function
        .size           $__internal_0_$__cuda_sm10x_tcgen05_guardrail_trap_col_being_dealloced_not_returned_by_alloc,($__internal_1_$__cuda_sm10x_tcgen05_guardrail_trap_phase_invalid_during_alloc - $__internal_0_$__cuda_sm10x_tcgen05_guardrail_trap_col_being_dealloced_not_returned_by_alloc)
$__internal_0_$__cuda_sm10x_tcgen05_guardrail_trap_col_being_dealloced_not_returned_by_alloc:
[----:B------:R-:W-:Y:S05]  /*9a10*/  BPT.TRAP 0x1 ;  /* 0x000000040000795c */ /* 0x000fea0000300000 */
[----:B------:R-:W-:-:S04]  /*9a20*/  HFMA2 R3, -RZ, RZ, 0, 0 ;  /* 0x00000000ff037431 */ /* 0x000fc800000001ff */
[----:B------:R-:W-:Y:S05]  /*9a30*/  RET.REL.NODEC R2 `(_ZN7cutlass13device_kernelINS_4gemm6kernel13GemmUniversalIN4cute5tupleIJiiiiEEENS1_10collective13CollectiveMmaINS1_35MainloopSm100TmaUmmaWarpSpecializedILi4ELi2ELi4ENS5_IJNS4_1CILi1EEESB_SB_EEEEENS5_IJNSA_ILi64EEENSA_ILi256EEESE_EEENS_10bfloat16_tENS5_IJlSB_lEEESH_SI_NS4_8TiledMMAINS4_8MMA_AtomIJNS4_20SM100_MMA_F16BF16_SSISH_SH_fLi64ELi256ELNS4_4UMMA5MajorE0ELSN_0ELNSM_7ScaleInE0ELSO_0EEEEEENS4_6LayoutISC_NS5_IJNSA_ILi0EEESS_SS_EEEEENS5_IJNS4_10UnderscoreESV_SV_EEEEENS4_13SM90_TMA_LOADENS4_14ComposedLayoutINS4_7SwizzleILi3ELi4ELi3EEENS4_18smem_ptr_flag_bitsILi16EEENSR_INS5_IJNSA_ILi8EEESE_EEENS5_IJSE_SB_EEEEEEEvNS4_8identityESY_S18_vS19_EENS_8epilogue10collective18CollectiveEpilogueINS1B_23Sm100TmaWarpSpecializedILi4ELi2ELi32ELb1ELb0EEEJSG_NS5_IJNSR_ISE_SB_EES1G_EEESH_SI_SH_SI_NS1B_6fusion15FusionCallbacksIS1F_NS1I_17LinearCombinationISH_fSH_fLNS_15FloatRoundStyleE2EEESG_S1H_JEEENS4_5SM1004TMEM4LOAD26SM100_TMEM_LOAD_16dp256b8xESY_S18_NS4_17SM75_U32x4_LDSM_NENS4_14SM90_TMA_STOREES18_NS4_17SM90_U32x4_STSM_NENS4_39AutoVectorizingCopyWithAssumedAlignmentILi128EEEEEEvvEEEEvNT_6ParamsE) ;  /* 0xffffff6402707950 */ /* 0x000fea0003c3ffff */
        .weak           $__internal_1_$__cuda_sm10x_tcgen05_guardrail_trap_phase_invalid_during_alloc
        .type           $__internal_1_$__cuda_sm10x_tcgen05_guardrail_trap_phase_invalid_during_alloc,@function
        .size           $__internal_1_$__cuda_sm10x_tcgen05_guardrail_trap_phase_invalid_during_alloc,($__internal_2_$__cuda_sm10x_tcgen05_guardrail_trap_unallocated_columns_being_dealloced - $__internal_1_$__cuda_sm10x_tcgen05_guardrail_trap_phase_invalid_during_alloc)
$__internal_1_$__cuda_sm10x_tcgen05_guardrail_trap_phase_invalid_during_alloc:
[----:B------:R-:W-:Y:S05]  /*9a40*/  BPT.TRAP 0x1 ;  /* 0x000000040000795c */ /* 0x000fea0000300000 */
[----:B------:R-:W-:-:S04]  /*9a50*/  MOV R3, 0x0 ;  /* 0x0000000000037802 */ /* 0x000fc80000000f00 */
[----:B------:R-:W-:Y:S05]  /*9a60*/  RET.REL.NODEC R2 `(_ZN7cutlass13device_kernelINS_4gemm6kernel13GemmUniversalIN4cute5tupleIJiiiiEEENS1_10collective13CollectiveMmaINS1_35MainloopSm100TmaUmmaWarpSpecializedILi4ELi2ELi4ENS5_IJNS4_1CILi1EEESB_SB_EEEEENS5_IJNSA_ILi64EEENSA_ILi256EEESE_EEENS_10bfloat16_tENS5_IJlSB_lEEESH_SI_NS4_8TiledMMAINS4_8MMA_AtomIJNS4_20SM100_MMA_F16BF16_SSISH_SH_fLi64ELi256ELNS4_4UMMA5MajorE0ELSN_0ELNSM_7ScaleInE0ELSO_0EEEEEENS4_6LayoutISC_NS5_IJNSA_ILi0EEESS_SS_EEEEENS5_IJNS4_10UnderscoreESV_SV_EEEEENS4_13SM90_TMA_LOADENS4_14ComposedLayoutINS4_7SwizzleILi3ELi4ELi3EEENS4_18smem_ptr_flag_bitsILi16EEENSR_INS5_IJNSA_ILi8EEESE_EEENS5_IJSE_SB_EEEEEEEvNS4_8identityESY_S18_vS19_EENS_8epilogue10collective18CollectiveEpilogueINS1B_23Sm100TmaWarpSpecializedILi4ELi2ELi32ELb1ELb0EEEJSG_NS5_IJNSR_ISE_SB_EES1G_EEESH_SI_SH_SI_NS1B_6fusion15FusionCallbacksIS1F_NS1I_17LinearCombinationISH_fSH_fLNS_15FloatRoundStyleE2EEESG_S1H_JEEENS4_5SM1004TMEM4LOAD26SM100_TMEM_LOAD_16dp256b8xESY_S18_NS4_17SM75_U32x4_LDSM_NENS4_14SM90_TMA_STOREES18_NS4_17SM90_U32x4_STSM_NENS4_39AutoVectorizingCopyWithAssumedAlignmentILi128EEEEEEvvEEEEvNT_6ParamsE) ;  /* 0xffffff6402647950 */ /* 0x000fea0003c3ffff */
        .weak           $__internal_2_$__cuda_sm10x_tcgen05_guardrail_trap_unallocated_columns_being_dealloced
        .type           $__internal_2_$__cuda_sm10x_tcgen05_guardrail_trap_unallocated_columns_being_dealloced,@function
        .size           $__internal_2_$__cuda_sm10x_tcgen05_guardrail_trap_unallocated_columns_being_dealloced,(.L_x_176 - $__internal_2_$__cuda_sm10x_tcgen05_guardrail_trap_unallocated_columns_being_dealloced)
$__internal_2_$__cuda_sm10x_tcgen05_guardrail_trap_unallocated_columns_being_dealloced:
[----:B------:R-:W-:Y:S05]  /*9a70*/  BPT.TRAP 0x1 ;  /* 0x000000040000795c */ /* 0x000fea0000300000 */
[----:B------:R-:W-:-:S04]  /*9a80*/  HFMA2 R3, -RZ, RZ, 0, 0 ;  /* 0x00000000ff037431 */ /* 0x000fc800000001ff */
[----:B------:R-:W-:Y:S05]  /*9a90*/  RET.REL.NODEC R2 `(_ZN7cutlass13device_kernelINS_4gemm6kernel13GemmUniversalIN4cute5tupleIJiiiiEEENS1_10collective13CollectiveMmaINS1_35MainloopSm100TmaUmmaWarpSpecializedILi4ELi2ELi4ENS5_IJNS4_1CILi1EEESB_SB_EEEEENS5_IJNSA_ILi64EEENSA_ILi256EEESE_EEENS_10bfloat16_tENS5_IJlSB_lEEESH_SI_NS4_8TiledMMAINS4_8MMA_AtomIJNS4_20SM100_MMA_F16BF16_SSISH_SH_fLi64ELi256ELNS4_4UMMA5MajorE0ELSN_0ELNSM_7ScaleInE0ELSO_0EEEEEENS4_6LayoutISC_NS5_IJNSA_ILi0EEESS_SS_EEEEENS5_IJNS4_10UnderscoreESV_SV_EEEEENS4_13SM90_TMA_LOADENS4_14ComposedLayoutINS4_7SwizzleILi3ELi4ELi3EEENS4_18smem_ptr_flag_bitsILi16EEENSR_INS5_IJNSA_ILi8EEESE_EEENS5_IJSE_SB_EEEEEEEvNS4_8identityESY_S18_vS19_EENS_8epilogue10collective18CollectiveEpilogueINS1B_23Sm100TmaWarpSpecializedILi4ELi2ELi32ELb1ELb0EEEJSG_NS5_IJNSR_ISE_SB_EES1G_EEESH_SI_SH_SI_NS1B_6fusion15FusionCallbacksIS1F_NS1I_17LinearCombinationISH_fSH_fLNS_15FloatRoundStyleE2EEESG_S1H_JEEENS4_5SM1004TMEM4LOAD26SM100_TMEM_LOAD_16dp256b8xESY_S18_NS4_17SM75_U32x4_LDSM_NENS4_14SM90_TMA_STOREES18_NS4_17SM90_U32x4_STSM_NENS4_39AutoVectorizingCopyWithAssumedAlignmentILi128EEEEEEvvEEEEvNT_6ParamsE) ;  /* 0xffffff6402587950 */ /* 0x000fea0003c3ffff */
.L_x_175:
[----:B------:R-:W-:-:S00]  /*9aa0*/  BRA `(.L_x_175) ;  /* 0xfffffffc00fc7947 */ /* 0x000fc0000383ffff */
[----:B------:R-:W-:-:S00]  /*9ab0*/  NOP ;  /* 0x0000000000007918 */ /* 0x000fc00000000000 */
        /* <DEDUP_REMOVED lines=12> */
.L_x_176:


//--------------------- .nv.global.init           --------------------------
	.section	.nv.global.init,"aw",@progbits
.nv.global.init:
	.type		$str$27,@object
	.size		$str$27,($str$28 - $str$27)
$str$27:
        /*0000*/ 	.byte	0x28, 0x61, 0x64, 0x64, 0x72, 0x65, 0x73, 0x73, 0x20, 0x26, 0x20, 0x6d, 0x61, 0x73, 0x6b, 0x29
        /*0010*/ 	.byte	0x20, 0x3d, 0x3d, 0x20, 0x30, 0x00
	.type		$str$28,@object
	.size		$str$28,($str$26 - $str$28)
$str$28:
        /*0016*/ 	.byte	0x2f, 0x74, 0x6d, 0x70, 0x2f, 0x63, 0x75, 0x74, 0x6c, 0x61, 0x73, 0x73, 0x5f, 0x73, 0x77, 0x65
        /*0026*/ 	.byte	0x65, 0x70, 0x5f, 0x73, 0x72, 0x63, 0x2f, 0x69, 0x6e, 0x63, 0x6c, 0x75, 0x64, 0x65, 0x2f, 0x63
        /*0036*/ 	.byte	0x75, 0x74, 0x65, 0x2f, 0x70, 0x6f, 0x69, 0x6e, 0x74, 0x65, 0x72, 0x5f, 0x66, 0x6c, 0x61, 0x67
        /*0046*/ 	.byte	0x67, 0x65, 0x64, 0x2e, 0x68, 0x70, 0x70, 0x00
	.type		$str$26,@object
	.size		$str$26,($str$25 - $str$26)
$str$26:
        /*004e*/ 	.byte	0x2f, 0x74, 0x6d, 0x70, 0x2f, 0x63, 0x75, 0x74, 0x6c, 0x61, 0x73, 0x73, 0x5f, 0x73, 0x77, 0x65
        /*005e*/ 	.byte	0x65, 0x70, 0x5f, 0x73, 0x72, 0x63, 0x2f, 0x69, 0x6e, 0x63, 0x6c, 0x75, 0x64, 0x65, 0x2f, 0x63
        /*006e*/ 	.byte	0x75, 0x74, 0x65, 0x2f, 0x61, 0x74, 0x6f, 0x6d, 0x2f, 0x63, 0x6f, 0x70, 0x79, 0x5f, 0x74, 0x72
        /*007e*/ 	.byte	0x61, 0x69, 0x74, 0x73, 0x5f, 0x73, 0x6d, 0x31, 0x30, 0x30, 0x2e, 0x68, 0x70, 0x70, 0x00
	.type		$str$25,@object
	.size		$str$25,(__unnamed_1 - $str$25)
$str$25:
        /*008d*/ 	.byte	0x28, 0x28, 0x75, 0x69, 0x6e, 0x74, 0x33, 0x32, 0x5f, 0x74, 0x28, 0x74, 0x68, 0x72, 0x65, 0x61
        /*009d*/ 	.byte	0x64, 0x49, 0x64, 0x78, 0x2e, 0x78, 0x29, 0x20, 0x2f, 0x20, 0x33, 0x32, 0x29, 0x20, 0x25, 0x20
        /*00ad*/ 	.byte	0x34, 0x29, 0x20, 0x3d, 0x3d, 0x20, 0x28, 0x28, 0x28, 0x74, 0x6d, 0x65, 0x6d, 0x5f, 0x61, 0x64
        /*00bd*/ 	.byte	0x64, 0x72, 0x20, 0x3e, 0x3e, 0x20, 0x31, 0x36, 0x29, 0x20, 0x2f, 0x20, 0x33, 0x32, 0x29, 0x20
        /*00cd*/ 	.byte	0x25, 0x20, 0x34, 0x29, 0x00
	.type		__unnamed_1,@object
	.size		__unnamed_1,(__unnamed_2 - __unnamed_1)
__unnamed_1:
        /*00d2*/ 	.byte	0x61, 0x75, 0x74, 0x6f, 0x20, 0x63, 0x75, 0x74, 0x65, 0x3a, 0x3a, 0x61, 0x73, 0x5f, 0x70, 0x6f
        /* <DEDUP_REMOVED lines=24> */
        /*0262*/ 	.byte	0x30, 0x39, 0x36, 0x3e, 0x3e, 0x3e, 0x3e, 0x5d, 0x00
	.type		__unnamed_2,@object
	.size		__unnamed_2,(.L_2 - __unnamed_2)
__unnamed_2:
        /* <DEDUP_REMOVED lines=46> */
        /*054b*/ 	.byte	0x75, 0x74, 0x65, 0x3a, 0x3a, 0x43, 0x3c, 0x30, 0x3e, 0x3e, 0x3e, 0x3e, 0x5d, 0x00
.L_2:


//--------------------- .nv.shared._ZN7cutlass13device_kernelINS_4gemm6kernel13GemmUniversalIN4cute5tupleIJiiiiEEENS1_10collective13CollectiveMmaINS1_35MainloopSm100TmaUmmaWarpSpecializedILi4ELi2ELi4ENS5_IJNS4_1CILi1EEESB_SB_EEEEENS5_IJNSA_ILi64EEENSA_ILi256EEESE_EEENS_10bfloat16_tENS5_IJlSB_lEEESH_SI_NS4_8TiledMMAINS4_8MMA_AtomIJNS4_20SM100_MMA_F16BF16_SSISH_SH_fLi64ELi256ELNS4_4UMMA5MajorE0ELSN_0ELNSM_7ScaleInE0ELSO_0EEEEEENS4_6LayoutISC_NS5_IJNSA_ILi0EEESS_SS_EEEEENS5_IJNS4_10UnderscoreESV_SV_EEEEENS4_13SM90_TMA_LOADENS4_14ComposedLayoutINS4_7SwizzleILi3ELi4ELi3EEENS4_18smem_ptr_flag_bitsILi16EEENSR_INS5_IJNSA_ILi8EEESE_EEENS5_IJSE_SB_EEEEEEEvNS4_8identityESY_S18_vS19_EENS_8epilogue10collective18CollectiveEpilogueINS1B_23Sm100TmaWarpSpecializedILi4ELi2ELi32ELb1ELb0EEEJSG_NS5_IJNSR_ISE_SB_EES1G_EEESH_SI_SH_SI_NS1B_6fusion15FusionCallbacksIS1F_NS1I_17LinearCombinationISH_fSH_fLNS_15FloatRoundStyleE2EEESG_S1H_JEEENS4_5SM1004TMEM4LOAD26SM100_TMEM_LOAD_16dp256b8xESY_S18_NS4_17SM75_U32x4_LDSM_NENS4_14SM90_TMA_STOREES18_NS4_17SM90_U32x4_STSM_NENS4_39AutoVectorizingCopyWithAssumedAlignmentILi128EEEEEEvvEEEEvNT_6ParamsE --------------------------
	.section	.nv.shared._ZN7cutlass13device_kernelINS_4gemm6kernel13GemmUniversalIN4cute5tupleIJiiiiEEENS1_10collective13CollectiveMmaINS1_35MainloopSm100TmaUmmaWarpSpecializedILi4ELi2ELi4ENS5_IJNS4_1CILi1EEESB_SB_EEEEENS5_IJNSA_ILi64EEENSA_ILi256EEESE_EEENS_10bfloat16_tENS5_IJlSB_lEEESH_SI_NS4_8TiledMMAINS4_8MMA_AtomIJNS4_20SM100_MMA_F16BF16_SSISH_SH_fLi64ELi256ELNS4_4UMMA5MajorE0ELSN_0ELNSM_7ScaleInE0ELSO_0EEEEEENS4_6LayoutISC_NS5_IJNSA_ILi0EEESS_SS_EEEEENS5_IJNS4_10UnderscoreESV_SV_EEEEENS4_13SM90_TMA_LOADENS4_14ComposedLayoutINS4_7SwizzleILi3ELi4ELi3EEENS4_18smem_ptr_flag_bitsILi16EEENSR_INS5_IJNSA_ILi8EEESE_EEENS5_IJSE_SB_EEEEEEEvNS4_8identityESY_S18_vS19_EENS_8epilogue10collective18CollectiveEpilogueINS1B_23Sm100TmaWarpSpecializedILi4ELi2ELi32ELb1ELb0EEEJSG_NS5_IJNSR_ISE_SB_EES1G_EEESH_SI_SH_SI_NS1B_6fusion15FusionCallbacksIS1F_NS1I_17LinearCombinationISH_fSH_fLNS_15FloatRoundStyleE2EEESG_S1H_JEEENS4_5SM1004TMEM4LOAD26SM100_TMEM_LOAD_16dp256b8xESY_S18_NS4_17SM75_U32x4_LDSM_NENS4_14SM90_TMA_STOREES18_NS4_17SM90_U32x4_STSM_NENS4_39AutoVectorizingCopyWithAssumedAlignmentILi128EEEEEEvvEEEEvNT_6ParamsE,"aw",@nobits
	.sectionflags	@""
	.align	16
	.zero		1024


//--------------------- .nv.shared.reserved.0     --------------------------
	.section	.nv.shared.reserved.0,"aw",@nobits
	.weak		__nv_reservedSMEM_offset_0_alias
	.size		__nv_reservedSMEM_offset_0_alias, 0, 64
	.other		__nv_reservedSMEM_offset_0_alias,@"STO_CUDA_RESERVED_SHARED STV_DEFAULT"
__nv_reservedSMEM_offset_0_alias:
	.zero		0
.nv.shared.reserved.0:
	.zero		64
	.weak		__nv_reservedSMEM_tcgen05_partition
	.type		__nv_reservedSMEM_tcgen05_partition,@object
	.size		__nv_reservedSMEM_tcgen05_partition,(.L_0 - __nv_reservedSMEM_tcgen05_partition)
__nv_reservedSMEM_tcgen05_partition:
	.zero		32
.L_0:


//--------------------- .nv.global                --------------------------
	.section	.nv.global,"aw",@nobits
.nv.global:
	.type		_ZN39_INTERNAL_52238fd1_4_k_cu_c5779294_72624cute1_E,@object
	.size		_ZN39_INTERNAL_52238fd1_4_k_cu_c5779294_72624cute1_E,(_ZN39_INTERNAL_52238fd1_4_k_cu_c5779294_72624cuda3std3__45__cpo6cbeginE - _ZN39_INTERNAL_52238fd1_4_k_cu_c5779294_72624cute1_E)
_ZN39_INTERNAL_52238fd1_4_k_cu_c5779294_72624cute1_E:
	.zero		1
	.type		_ZN39_INTERNAL_52238fd1_4_k_cu_c5779294_72624cuda3std3__45__cpo6cbeginE,@object
	.size		_ZN39_INTERNAL_52238fd1_4_k_cu_c5779294_72624cuda3std3__45__cpo6cbeginE,(_ZN39_INTERNAL_52238fd1_4_k_cu_c5779294_72624cuda3std3__48in_placeE - _ZN39_INTERNAL_52238fd1_4_k_cu_c5779294_72624cuda3std3__45__cpo6cbeginE)
_ZN39_INTERNAL_52238fd1_4_k_cu_c5779294_72624cuda3std3__45__cpo6cbeginE:
	.zero		1
	.type		_ZN39_INTERNAL_52238fd1_4_k_cu_c5779294_72624cuda3std3__48in_placeE,@object
	.size		_ZN39_INTERNAL_52238fd1_4_k_cu_c5779294_72624cuda3std3__48in_placeE,(_ZN39_INTERNAL_52238fd1_4_k_cu_c5779294_72624cuda3std6ranges3__45__cpo9iter_moveE - _ZN39_INTERNAL_52238fd1_4_k_cu_c5779294_72624cuda3std3__48in_placeE)
_ZN39_INTERNAL_52238fd1_4_k_cu_c5779294_72624cuda3std3__48in_placeE:
	.zero		1
	.type		_ZN39_INTERNAL_52238fd1_4_k_cu_c5779294_72624cuda3std6ranges3__45__cpo9iter_moveE,@object
	.size		_ZN39_INTERNAL_52238fd1_4_k_cu_c5779294_72624cuda3std6ranges3__45__cpo9iter_moveE,(_ZN39_INTERNAL_52238fd1_4_k_cu_c5779294_72624cuda3std3__45__cpo5beginE - _ZN39_INTERNAL_52238fd1_4_k_cu_c5779294_72624cuda3std6ranges3__45__cpo9iter_moveE)
_ZN39_INTERNAL_52238fd1_4_k_cu_c5779294_72624cuda3std6ranges3__45__cpo9iter_moveE:
	.zero		1
	.type		_ZN39_INTERNAL_52238fd1_4_k_cu_c5779294_72624cuda3std3__45__cpo5beginE,@object
	.size		_ZN39_INTERNAL_52238fd1_4_k_cu_c5779294_72624cuda3std3__45__cpo5beginE,(_ZN39_INTERNAL_52238fd1_4_k_cu_c5779294_72624cuda3std3__441_GLOBAL__N__52238fd1_4_k_cu_c5779294_72626ignoreE - _ZN39_INTERNAL_52238fd1_4_k_cu_c5779294_72624cuda3std3__45__cpo5beginE)
_ZN39_INTERNAL_52238fd1_4_k_cu_c5779294_72624cuda3std3__45__cpo5beginE:
	.zero		1
	.type		_ZN39_INTERNAL_52238fd1_4_k_cu_c5779294_72624cuda3std3__441_GLOBAL__N__52238fd1_4_k_cu_c5779294_72626ignoreE,@object
	.size		_ZN39_INTERNAL_52238fd1_4_k_cu_c5779294_72624cuda3std3__441_GLOBAL__N__52238fd1_4_k_cu_c5779294_72626ignoreE,(_ZN39_INTERNAL_52238fd1_4_k_cu_c5779294_72624cute7productE - _ZN39_INTERNAL_52238fd1_4_k_cu_c5779294_72624cuda3std3__441_GLOBAL__N__52238fd1_4_k_cu_c5779294_72626ignoreE)
_ZN39_INTERNAL_52238fd1_4_k_cu_c5779294_72624cuda3std3__441_GLOBAL__N__52238fd1_4_k_cu_c5779294_72626ignoreE:
	.zero		1
	.type		_ZN39_INTERNAL_52238fd1_4_k_cu_c5779294_72624cute7productE,@object
	.size		_ZN39_INTERNAL_52238fd1_4_k_cu_c5779294_72624cute7productE,(_ZN39_INTERNAL_52238fd1_4_k_cu_c5779294_72624cuda3std3__45__cpo3endE - _ZN39_INTERNAL_52238fd1_4_k_cu_c5779294_72624cute7productE)
_ZN39_INTERNAL_52238fd1_4_k_cu_c5779294_72624cute7productE:
	.zero		1
	.type		_ZN39_INTERNAL_52238fd1_4_k_cu_c5779294_72624cuda3std3__45__cpo3endE,@object
	.size		_ZN39_INTERNAL_52238fd1_4_k_cu_c5779294_72624cuda3std3__45__cpo3endE,(_ZN39_INTERNAL_52238fd1_4_k_cu_c5779294_72624cuda3std3__419piecewise_constructE - _ZN39_INTERNAL_52238fd1_4_k_cu_c5779294_72624cuda3std3__45__cpo3endE)
_ZN39_INTERNAL_52238fd1_4_k_cu_c5779294_72624cuda3std3__45__cpo3endE:
	.zero		1
	.type		_ZN39_INTERNAL_52238fd1_4_k_cu_c5779294_72624cuda3std3__419piecewise_constructE,@object
	.size		_ZN39_INTERNAL_52238fd1_4_k_cu_c5779294_72624cuda3std3__419piecewise_constructE,(_ZN39_INTERNAL_52238fd1_4_k_cu_c5779294_72624cuda3std3__45__cpo4cendE - _ZN39_INTERNAL_52238fd1_4_k_cu_c5779294_72624cuda3std3__419piecewise_constructE)
_ZN39_INTERNAL_52238fd1_4_k_cu_c5779294_72624cuda3std3__419piecewise_constructE:
	.zero		1
	.type		_ZN39_INTERNAL_52238fd1_4_k_cu_c5779294_72624cuda3std3__45__cpo4cendE,@object
	.size		_ZN39_INTERNAL_52238fd1_4_k_cu_c5779294_72624cuda3std3__45__cpo4cendE,(_ZN39_INTERNAL_52238fd1_4_k_cu_c5779294_72624cuda3std6ranges3__45__cpo4swapE - _ZN39_INTERNAL_52238fd1_4_k_cu_c5779294_72624cuda3std3__45__cpo4cendE)
_ZN39_INTERNAL_52238fd1_4_k_cu_c5779294_72624cuda3std3__45__cpo4cendE:
	.zero		1
	.type		_ZN39_INTERNAL_52238fd1_4_k_cu_c5779294_72624cuda3std6ranges3__45__cpo4swapE,@object
	.size		_ZN39_INTERNAL_52238fd1_4_k_cu_c5779294_72624cuda3std6ranges3__45__cpo4swapE,(.L_10 - _ZN39_INTERNAL_52238fd1_4_k_cu_c5779294_72624cuda3std6ranges3__45__cpo4swapE)
_ZN39_INTERNAL_52238fd1_4_k_cu_c5779294_72624cuda3std6ranges3__45__cpo4swapE:
	.zero		1
.L_10:


//--------------------- .nv.constant0._ZN7cutlass13device_kernelINS_4gemm6kernel13GemmUniversalIN4cute5tupleIJiiiiEEENS1_10collective13CollectiveMmaINS1_35MainloopSm100TmaUmmaWarpSpecializedILi4ELi2ELi4ENS5_IJNS4_1CILi1EEESB_SB_EEEEENS5_IJNSA_ILi64EEENSA_ILi256EEESE_EEENS_10bfloat16_tENS5_IJlSB_lEEESH_SI_NS4_8TiledMMAINS4_8MMA_AtomIJNS4_20SM100_MMA_F16BF16_SSISH_SH_fLi64ELi256ELNS4_4UMMA5MajorE0ELSN_0ELNSM_7ScaleInE0ELSO_0EEEEEENS4_6LayoutISC_NS5_IJNSA_ILi0EEESS_SS_EEEEENS5_IJNS4_10UnderscoreESV_SV_EEEEENS4_13SM90_TMA_LOADENS4_14ComposedLayoutINS4_7SwizzleILi3ELi4ELi3EEENS4_18smem_ptr_flag_bitsILi16EEENSR_INS5_IJNSA_ILi8EEESE_EEENS5_IJSE_SB_EEEEEEEvNS4_8identityESY_S18_vS19_EENS_8epilogue10collective18CollectiveEpilogueINS1B_23Sm100TmaWarpSpecializedILi4ELi2ELi32ELb1ELb0EEEJSG_NS5_IJNSR_ISE_SB_EES1G_EEESH_SI_SH_SI_NS1B_6fusion15FusionCallbacksIS1F_NS1I_17LinearCombinationISH_fSH_fLNS_15FloatRoundStyleE2EEESG_S1H_JEEENS4_5SM1004TMEM4LOAD26SM100_TMEM_LOAD_16dp256b8xESY_S18_NS4_17SM75_U32x4_LDSM_NENS4_14SM90_TMA_STOREES18_NS4_17SM90_U32x4_STSM_NENS4_39AutoVectorizingCopyWithAssumedAlignmentILi128EEEEEEvvEEEEvNT_6ParamsE --------------------------
	.section	.nv.constant0._ZN7cutlass13device_kernelINS_4gemm6kernel13GemmUniversalIN4cute5tupleIJiiiiEEENS1_10collective13CollectiveMmaINS1_35MainloopSm100TmaUmmaWarpSpecializedILi4ELi2ELi4ENS5_IJNS4_1CILi1EEESB_SB_EEEEENS5_IJNSA_ILi64EEENSA_ILi256EEESE_EEENS_10bfloat16_tENS5_IJlSB_lEEESH_SI_NS4_8TiledMMAINS4_8MMA_AtomIJNS4_20SM100_MMA_F16BF16_SSISH_SH_fLi64ELi256ELNS4_4UMMA5MajorE0ELSN_0ELNSM_7ScaleInE0ELSO_0EEEEEENS4_6LayoutISC_NS5_IJNSA_ILi0EEESS_SS_EEEEENS5_IJNS4_10UnderscoreESV_SV_EEEEENS4_13SM90_TMA_LOADENS4_14ComposedLayoutINS4_7SwizzleILi3ELi4ELi3EEENS4_18smem_ptr_flag_bitsILi16EEENSR_INS5_IJNSA_ILi8EEESE_EEENS5_IJSE_SB_EEEEEEEvNS4_8identityESY_S18_vS19_EENS_8epilogue10collective18CollectiveEpilogueINS1B_23Sm100TmaWarpSpecializedILi4ELi2ELi32ELb1ELb0EEEJSG_NS5_IJNSR_ISE_SB_EES1G_EEESH_SI_SH_SI_NS1B_6fusion15FusionCallbacksIS1F_NS1I_17LinearCombinationISH_fSH_fLNS_15FloatRoundStyleE2EEESG_S1H_JEEENS4_5SM1004TMEM4LOAD26SM100_TMEM_LOAD_16dp256b8xESY_S18_NS4_17SM75_U32x4_LDSM_NENS4_14SM90_TMA_STOREES18_NS4_17SM90_U32x4_STSM_NENS4_39AutoVectorizingCopyWithAssumedAlignmentILi128EEEEEEvvEEEEvNT_6ParamsE,"a",@progbits
	.sectionflags	@""
	.align	4
.nv.constant0._ZN7cutlass13device_kernelINS_4gemm6kernel13GemmUniversalIN4cute5tupleIJiiiiEEENS1_10collective13CollectiveMmaINS1_35MainloopSm100TmaUmmaWarpSpecializedILi4ELi2ELi4ENS5_IJNS4_1CILi1EEESB_SB_EEEEENS5_IJNSA_ILi64EEENSA_ILi256EEESE_EEENS_10bfloat16_tENS5_IJlSB_lEEESH_SI_NS4_8TiledMMAINS4_8MMA_AtomIJNS4_20SM100_MMA_F16BF16_SSISH_SH_fLi64ELi256ELNS4_4UMMA5MajorE0ELSN_0ELNSM_7ScaleInE0ELSO_0EEEEEENS4_6LayoutISC_NS5_IJNSA_ILi0EEESS_SS_EEEEENS5_IJNS4_10UnderscoreESV_SV_EEEEENS4_13SM90_TMA_LOADENS4_14ComposedLayoutINS4_7SwizzleILi3ELi4ELi3EEENS4_18smem_ptr_flag_bitsILi16EEENSR_INS5_IJNSA_ILi8EEESE_EEENS5_IJSE_SB_EEEEEEEvNS4_8identityESY_S18_vS19_EENS_8epilogue10collective18CollectiveEpilogueINS1B_23Sm100TmaWarpSpecializedILi4ELi2ELi32ELb1ELb0EEEJSG_NS5_IJNSR_ISE_SB_EES1G_EEESH_SI_SH_SI_NS1B_6fusion15FusionCallbacksIS1F_NS1I_17LinearCombinationISH_fSH_fLNS_15FloatRoundStyleE2EEESG_S1H_JEEENS4_5SM1004TMEM4LOAD26SM100_TMEM_LOAD_16dp256b8xESY_S18_NS4_17SM75_U32x4_LDSM_NENS4_14SM90_TMA_STOREES18_NS4_17SM90_U32x4_STSM_NENS4_39AutoVectorizingCopyWithAssumedAlignmentILi128EEEEEEvvEEEEvNT_6ParamsE:
	.zero		2944


//--------------------- SYMBOLS --------------------------

	.type		.nv.reservedSmem.offset0,@object
	.size		.nv.reservedSmem.offset0,0x4
	.type		.nv.reservedSmem.cap,@object
	.size		.nv.reservedSmem.cap,0x4
	.type		__assertfail,@function
